//
// Generated by NVIDIA NVVM Compiler
//
// Compiler Build ID: CL-36424714
// Cuda compilation tools, release 13.0, V13.0.88
// Based on NVVM 20.0.0
//

.version 9.0
.target sm_100
.address_size 64

	// .globl	_ZN4gemm31GEMM_e4m3_e4m3_o16_t128_row_colEiiiPK13__nv_fp8_e4m3S2_P6__half
// _ZZN4gemm31GEMM_e4m3_e4m3_o16_t128_row_colEiiiPK13__nv_fp8_e4m3S2_P6__halfE4smem has been demoted
// _ZZN4gemm31GEMM_e4m3_e4m3_o32_t128_row_colEiiiPK13__nv_fp8_e4m3S2_PfE4smem has been demoted

.visible .entry _ZN4gemm31GEMM_e4m3_e4m3_o16_t128_row_colEiiiPK13__nv_fp8_e4m3S2_P6__half(
	.param .u32 _ZN4gemm31GEMM_e4m3_e4m3_o16_t128_row_colEiiiPK13__nv_fp8_e4m3S2_P6__half_param_0,
	.param .u32 _ZN4gemm31GEMM_e4m3_e4m3_o16_t128_row_colEiiiPK13__nv_fp8_e4m3S2_P6__half_param_1,
	.param .u32 _ZN4gemm31GEMM_e4m3_e4m3_o16_t128_row_colEiiiPK13__nv_fp8_e4m3S2_P6__half_param_2,
	.param .u64 .ptr .align 1 _ZN4gemm31GEMM_e4m3_e4m3_o16_t128_row_colEiiiPK13__nv_fp8_e4m3S2_P6__half_param_3,
	.param .u64 .ptr .align 1 _ZN4gemm31GEMM_e4m3_e4m3_o16_t128_row_colEiiiPK13__nv_fp8_e4m3S2_P6__half_param_4,
	.param .u64 .ptr .align 1 _ZN4gemm31GEMM_e4m3_e4m3_o16_t128_row_colEiiiPK13__nv_fp8_e4m3S2_P6__half_param_5
)
{
	.reg .pred 	%p<4>;
	.reg .b32 	%r<45>;
	.reg .b64 	%rd<24>;
	// demoted variable
	.shared .align 16 .b8 _ZZN4gemm31GEMM_e4m3_e4m3_o16_t128_row_colEiiiPK13__nv_fp8_e4m3S2_P6__halfE4smem[40960];
	ld.param.u32 	%r4, [_ZN4gemm31GEMM_e4m3_e4m3_o16_t128_row_colEiiiPK13__nv_fp8_e4m3S2_P6__half_param_0];
	ld.param.u32 	%r3, [_ZN4gemm31GEMM_e4m3_e4m3_o16_t128_row_colEiiiPK13__nv_fp8_e4m3S2_P6__half_param_1];
	ld.param.u32 	%r5, [_ZN4gemm31GEMM_e4m3_e4m3_o16_t128_row_colEiiiPK13__nv_fp8_e4m3S2_P6__half_param_2];
	ld.param.u64 	%rd1, [_ZN4gemm31GEMM_e4m3_e4m3_o16_t128_row_colEiiiPK13__nv_fp8_e4m3S2_P6__half_param_3];
	ld.param.u64 	%rd2, [_ZN4gemm31GEMM_e4m3_e4m3_o16_t128_row_colEiiiPK13__nv_fp8_e4m3S2_P6__half_param_4];
	mov.u32 	%r1, %ctaid.x;
	mov.u32 	%r2, %ctaid.y;
	shr.s32 	%r6, %r4, 31;
	shr.u32 	%r7, %r6, 25;
	add.s32 	%r8, %r4, %r7;
	shr.s32 	%r9, %r8, 7;
	setp.ge.s32 	%p1, %r1, %r9;
	shr.s32 	%r10, %r5, 31;
	shr.u32 	%r11, %r10, 25;
	add.s32 	%r12, %r5, %r11;
	shr.s32 	%r13, %r12, 7;
	setp.ge.s32 	%p2, %r2, %r13;
	or.pred  	%p3, %p1, %p2;
	@%p3 bra 	$L__BB0_2;
	mov.u32 	%r30, %tid.x;
	and.b32  	%r31, %r30, 1020;
	shl.b32 	%r32, %r30, 4;
	and.b32  	%r33, %r32, 48;
	mul.lo.s32 	%r34, %r31, 80;
	or.b32  	%r35, %r34, %r33;
	mov.u32 	%r36, _ZZN4gemm31GEMM_e4m3_e4m3_o16_t128_row_colEiiiPK13__nv_fp8_e4m3S2_P6__halfE4smem;
	add.s32 	%r14, %r35, %r36;
	add.s32 	%r15, %r14, 80;
	add.s32 	%r16, %r14, 160;
	add.s32 	%r17, %r14, 240;
	add.s32 	%r18, %r14, 20480;
	add.s32 	%r19, %r14, 20560;
	add.s32 	%r20, %r14, 20640;
	add.s32 	%r21, %r14, 20720;
	shl.b32 	%r37, %r1, 7;
	add.s32 	%r38, %r37, %r31;
	shl.b32 	%r39, %r2, 7;
	add.s32 	%r40, %r39, %r31;
	mad.lo.s32 	%r41, %r3, %r38, %r33;
	mad.lo.s32 	%r42, %r3, %r40, %r33;
	cvt.s64.s32 	%rd19, %r41;
	add.s64 	%rd3, %rd1, %rd19;
	// begin inline asm
	cp.async.ca.shared.global [%r14], [%rd3], 16;

	// end inline asm
	cvt.s64.s32 	%rd20, %r3;
	add.s64 	%rd4, %rd3, %rd20;
	// begin inline asm
	cp.async.ca.shared.global [%r15], [%rd4], 16;

	// end inline asm
	shl.b32 	%r43, %r3, 1;
	add.s64 	%rd5, %rd4, %rd20;
	// begin inline asm
	cp.async.ca.shared.global [%r16], [%rd5], 16;

	// end inline asm
	mul.lo.s32 	%r44, %r3, 3;
	add.s64 	%rd6, %rd5, %rd20;
	// begin inline asm
	cp.async.ca.shared.global [%r17], [%rd6], 16;

	// end inline asm
	cvt.s64.s32 	%rd21, %r42;
	add.s64 	%rd7, %rd2, %rd21;
	// begin inline asm
	cp.async.ca.shared.global [%r18], [%rd7], 16;

	// end inline asm
	add.s64 	%rd8, %rd7, %rd20;
	// begin inline asm
	cp.async.ca.shared.global [%r19], [%rd8], 16;

	// end inline asm
	add.s64 	%rd9, %rd8, %rd20;
	// begin inline asm
	cp.async.ca.shared.global [%r20], [%rd9], 16;

	// end inline asm
	add.s64 	%rd10, %rd9, %rd20;
	// begin inline asm
	cp.async.ca.shared.global [%r21], [%rd10], 16;

	// end inline asm
	// begin inline asm
	cp.async.commit_group;

	// end inline asm
	// begin inline asm
	cp.async.wait_group 0;

	// end inline asm
	bar.sync 	0;
	add.s32 	%r22, %r14, 10240;
	add.s64 	%rd11, %rd3, 64;
	// begin inline asm
	cp.async.ca.shared.global [%r22], [%rd11], 16;

	// end inline asm
	add.s32 	%r23, %r14, 10320;
	add.s64 	%rd12, %rd11, %rd20;
	// begin inline asm
	cp.async.ca.shared.global [%r23], [%rd12], 16;

	// end inline asm
	add.s32 	%r24, %r14, 10400;
	cvt.u64.u32 	%rd22, %r43;
	add.s64 	%rd13, %rd11, %rd22;
	// begin inline asm
	cp.async.ca.shared.global [%r24], [%rd13], 16;

	// end inline asm
	add.s32 	%r25, %r14, 10480;
	cvt.u64.u32 	%rd23, %r44;
	add.s64 	%rd14, %rd11, %rd23;
	// begin inline asm
	cp.async.ca.shared.global [%r25], [%rd14], 16;

	// end inline asm
	add.s32 	%r26, %r14, 30720;
	add.s64 	%rd15, %rd7, 64;
	// begin inline asm
	cp.async.ca.shared.global [%r26], [%rd15], 16;

	// end inline asm
	add.s32 	%r27, %r14, 30800;
	add.s64 	%rd16, %rd15, %rd20;
	// begin inline asm
	cp.async.ca.shared.global [%r27], [%rd16], 16;

	// end inline asm
	add.s32 	%r28, %r14, 30880;
	add.s64 	%rd17, %rd15, %rd22;
	// begin inline asm
	cp.async.ca.shared.global [%r28], [%rd17], 16;

	// end inline asm
	add.s32 	%r29, %r14, 30960;
	add.s64 	%rd18, %rd15, %rd23;
	// begin inline asm
	cp.async.ca.shared.global [%r29], [%rd18], 16;

	// end inline asm
$L__BB0_2:
	ret;

}
	// .globl	_ZN4gemm31GEMM_e4m3_e4m3_o32_t128_row_colEiiiPK13__nv_fp8_e4m3S2_Pf
.visible .entry _ZN4gemm31GEMM_e4m3_e4m3_o32_t128_row_colEiiiPK13__nv_fp8_e4m3S2_Pf(
	.param .u32 _ZN4gemm31GEMM_e4m3_e4m3_o32_t128_row_colEiiiPK13__nv_fp8_e4m3S2_Pf_param_0,
	.param .u32 _ZN4gemm31GEMM_e4m3_e4m3_o32_t128_row_colEiiiPK13__nv_fp8_e4m3S2_Pf_param_1,
	.param .u32 _ZN4gemm31GEMM_e4m3_e4m3_o32_t128_row_colEiiiPK13__nv_fp8_e4m3S2_Pf_param_2,
	.param .u64 .ptr .align 1 _ZN4gemm31GEMM_e4m3_e4m3_o32_t128_row_colEiiiPK13__nv_fp8_e4m3S2_Pf_param_3,
	.param .u64 .ptr .align 1 _ZN4gemm31GEMM_e4m3_e4m3_o32_t128_row_colEiiiPK13__nv_fp8_e4m3S2_Pf_param_4,
	.param .u64 .ptr .align 1 _ZN4gemm31GEMM_e4m3_e4m3_o32_t128_row_colEiiiPK13__nv_fp8_e4m3S2_Pf_param_5
)
{
	.reg .pred 	%p<4>;
	.reg .b32 	%r<46>;
	.reg .b64 	%rd<24>;
	// demoted variable
	.shared .align 16 .b8 _ZZN4gemm31GEMM_e4m3_e4m3_o32_t128_row_colEiiiPK13__nv_fp8_e4m3S2_PfE4smem[32768];
	ld.param.u32 	%r4, [_ZN4gemm31GEMM_e4m3_e4m3_o32_t128_row_colEiiiPK13__nv_fp8_e4m3S2_Pf_param_0];
	ld.param.u32 	%r3, [_ZN4gemm31GEMM_e4m3_e4m3_o32_t128_row_colEiiiPK13__nv_fp8_e4m3S2_Pf_param_1];
	ld.param.u32 	%r5, [_ZN4gemm31GEMM_e4m3_e4m3_o32_t128_row_colEiiiPK13__nv_fp8_e4m3S2_Pf_param_2];
	ld.param.u64 	%rd1, [_ZN4gemm31GEMM_e4m3_e4m3_o32_t128_row_colEiiiPK13__nv_fp8_e4m3S2_Pf_param_3];
	ld.param.u64 	%rd2, [_ZN4gemm31GEMM_e4m3_e4m3_o32_t128_row_colEiiiPK13__nv_fp8_e4m3S2_Pf_param_4];
	mov.u32 	%r1, %ctaid.x;
	mov.u32 	%r2, %ctaid.y;
	shr.s32 	%r6, %r4, 31;
	shr.u32 	%r7, %r6, 25;
	add.s32 	%r8, %r4, %r7;
	shr.s32 	%r9, %r8, 7;
	setp.ge.s32 	%p1, %r1, %r9;
	shr.s32 	%r10, %r5, 31;
	shr.u32 	%r11, %r10, 25;
	add.s32 	%r12, %r5, %r11;
	shr.s32 	%r13, %r12, 7;
	setp.ge.s32 	%p2, %r2, %r13;
	or.pred  	%p3, %p1, %p2;
	@%p3 bra 	$L__BB1_2;
	mov.u32 	%r30, %tid.x;
	and.b32  	%r31, %r30, 1020;
	shl.b32 	%r32, %r30, 4;
	and.b32  	%r33, %r32, 48;
	shl.b32 	%r34, %r30, 6;
	and.b32  	%r35, %r34, 65280;
	or.b32  	%r36, %r35, %r33;
	mov.u32 	%r37, _ZZN4gemm31GEMM_e4m3_e4m3_o32_t128_row_colEiiiPK13__nv_fp8_e4m3S2_PfE4smem;
	add.s32 	%r14, %r36, %r37;
	add.s32 	%r15, %r14, 64;
	add.s32 	%r16, %r14, 128;
	add.s32 	%r17, %r14, 192;
	add.s32 	%r18, %r14, 16384;
	add.s32 	%r19, %r14, 16448;
	add.s32 	%r20, %r14, 16512;
	add.s32 	%r21, %r14, 16576;
	shl.b32 	%r38, %r1, 7;
	add.s32 	%r39, %r38, %r31;
	shl.b32 	%r40, %r2, 7;
	add.s32 	%r41, %r40, %r31;
	mad.lo.s32 	%r42, %r3, %r39, %r33;
	mad.lo.s32 	%r43, %r3, %r41, %r33;
	cvt.s64.s32 	%rd19, %r42;
	add.s64 	%rd3, %rd1, %rd19;
	// begin inline asm
	cp.async.ca.shared.global [%r14], [%rd3], 16;

	// end inline asm
	cvt.s64.s32 	%rd20, %r3;
	add.s64 	%rd4, %rd3, %rd20;
	// begin inline asm
	cp.async.ca.shared.global [%r15], [%rd4], 16;

	// end inline asm
	shl.b32 	%r44, %r3, 1;
	add.s64 	%rd5, %rd4, %rd20;
	// begin inline asm
	cp.async.ca.shared.global [%r16], [%rd5], 16;

	// end inline asm
	mul.lo.s32 	%r45, %r3, 3;
	add.s64 	%rd6, %rd5, %rd20;
	// begin inline asm
	cp.async.ca.shared.global [%r17], [%rd6], 16;

	// end inline asm
	cvt.s64.s32 	%rd21, %r43;
	add.s64 	%rd7, %rd2, %rd21;
	// begin inline asm
	cp.async.ca.shared.global [%r18], [%rd7], 16;

	// end inline asm
	add.s64 	%rd8, %rd7, %rd20;
	// begin inline asm
	cp.async.ca.shared.global [%r19], [%rd8], 16;

	// end inline asm
	add.s64 	%rd9, %rd8, %rd20;
	// begin inline asm
	cp.async.ca.shared.global [%r20], [%rd9], 16;

	// end inline asm
	add.s64 	%rd10, %rd9, %rd20;
	// begin inline asm
	cp.async.ca.shared.global [%r21], [%rd10], 16;

	// end inline asm
	// begin inline asm
	cp.async.commit_group;

	// end inline asm
	// begin inline asm
	cp.async.wait_group 0;

	// end inline asm
	bar.sync 	0;
	add.s32 	%r22, %r14, 8192;
	add.s64 	%rd11, %rd3, 64;
	// begin inline asm
	cp.async.ca.shared.global [%r22], [%rd11], 16;

	// end inline asm
	add.s32 	%r23, %r14, 8256;
	add.s64 	%rd12, %rd11, %rd20;
	// begin inline asm
	cp.async.ca.shared.global [%r23], [%rd12], 16;

	// end inline asm
	add.s32 	%r24, %r14, 8320;
	cvt.u64.u32 	%rd22, %r44;
	add.s64 	%rd13, %rd11, %rd22;
	// begin inline asm
	cp.async.ca.shared.global [%r24], [%rd13], 16;

	// end inline asm
	add.s32 	%r25, %r14, 8384;
	cvt.u64.u32 	%rd23, %r45;
	add.s64 	%rd14, %rd11, %rd23;
	// begin inline asm
	cp.async.ca.shared.global [%r25], [%rd14], 16;

	// end inline asm
	add.s32 	%r26, %r14, 24576;
	add.s64 	%rd15, %rd7, 64;
	// begin inline asm
	cp.async.ca.shared.global [%r26], [%rd15], 16;

	// end inline asm
	add.s32 	%r27, %r14, 24640;
	add.s64 	%rd16, %rd15, %rd20;
	// begin inline asm
	cp.async.ca.shared.global [%r27], [%rd16], 16;

	// end inline asm
	add.s32 	%r28, %r14, 24704;
	add.s64 	%rd17, %rd15, %rd22;
	// begin inline asm
	cp.async.ca.shared.global [%r28], [%rd17], 16;

	// end inline asm
	add.s32 	%r29, %r14, 24768;
	add.s64 	%rd18, %rd15, %rd23;
	// begin inline asm
	cp.async.ca.shared.global [%r29], [%rd18], 16;

	// end inline asm
$L__BB1_2:
	ret;

}
	// .globl	_ZN4gemm31GEMM_e5m2_e5m2_o16_t128_row_colEiiiPK13__nv_fp8_e5m2S2_P6__half
.visible .entry _ZN4gemm31GEMM_e5m2_e5m2_o16_t128_row_colEiiiPK13__nv_fp8_e5m2S2_P6__half(
	.param .u32 _ZN4gemm31GEMM_e5m2_e5m2_o16_t128_row_colEiiiPK13__nv_fp8_e5m2S2_P6__half_param_0,
	.param .u32 _ZN4gemm31GEMM_e5m2_e5m2_o16_t128_row_colEiiiPK13__nv_fp8_e5m2S2_P6__half_param_1,
	.param .u32 _ZN4gemm31GEMM_e5m2_e5m2_o16_t128_row_colEiiiPK13__nv_fp8_e5m2S2_P6__half_param_2,
	.param .u64 .ptr .align 1 _ZN4gemm31GEMM_e5m2_e5m2_o16_t128_row_colEiiiPK13__nv_fp8_e5m2S2_P6__half_param_3,
	.param .u64 .ptr .align 1 _ZN4gemm31GEMM_e5m2_e5m2_o16_t128_row_colEiiiPK13__nv_fp8_e5m2S2_P6__half_param_4,
	.param .u64 .ptr .align 1 _ZN4gemm31GEMM_e5m2_e5m2_o16_t128_row_colEiiiPK13__nv_fp8_e5m2S2_P6__half_param_5
)
{


	ret;

}
	// .globl	_ZN4gemm31GEMM_e5m2_e5m2_o32_t128_row_colEiiiPK13__nv_fp8_e5m2S2_Pf
.visible .entry _ZN4gemm31GEMM_e5m2_e5m2_o32_t128_row_colEiiiPK13__nv_fp8_e5m2S2_Pf(
	.param .u32 _ZN4gemm31GEMM_e5m2_e5m2_o32_t128_row_colEiiiPK13__nv_fp8_e5m2S2_Pf_param_0,
	.param .u32 _ZN4gemm31GEMM_e5m2_e5m2_o32_t128_row_colEiiiPK13__nv_fp8_e5m2S2_Pf_param_1,
	.param .u32 _ZN4gemm31GEMM_e5m2_e5m2_o32_t128_row_colEiiiPK13__nv_fp8_e5m2S2_Pf_param_2,
	.param .u64 .ptr .align 1 _ZN4gemm31GEMM_e5m2_e5m2_o32_t128_row_colEiiiPK13__nv_fp8_e5m2S2_Pf_param_3,
	.param .u64 .ptr .align 1 _ZN4gemm31GEMM_e5m2_e5m2_o32_t128_row_colEiiiPK13__nv_fp8_e5m2S2_Pf_param_4,
	.param .u64 .ptr .align 1 _ZN4gemm31GEMM_e5m2_e5m2_o32_t128_row_colEiiiPK13__nv_fp8_e5m2S2_Pf_param_5
)
{


	ret;

}
	// .globl	_ZN4gemm31GEMM_e4m3_e5m2_o16_t128_row_colEiiiPK13__nv_fp8_e4m3PK13__nv_fp8_e5m2P6__half
.visible .entry _ZN4gemm31GEMM_e4m3_e5m2_o16_t128_row_colEiiiPK13__nv_fp8_e4m3PK13__nv_fp8_e5m2P6__half(
	.param .u32 _ZN4gemm31GEMM_e4m3_e5m2_o16_t128_row_colEiiiPK13__nv_fp8_e4m3PK13__nv_fp8_e5m2P6__half_param_0,
	.param .u32 _ZN4gemm31GEMM_e4m3_e5m2_o16_t128_row_colEiiiPK13__nv_fp8_e4m3PK13__nv_fp8_e5m2P6__half_param_1,
	.param .u32 _ZN4gemm31GEMM_e4m3_e5m2_o16_t128_row_colEiiiPK13__nv_fp8_e4m3PK13__nv_fp8_e5m2P6__half_param_2,
	.param .u64 .ptr .align 1 _ZN4gemm31GEMM_e4m3_e5m2_o16_t128_row_colEiiiPK13__nv_fp8_e4m3PK13__nv_fp8_e5m2P6__half_param_3,
	.param .u64 .ptr .align 1 _ZN4gemm31GEMM_e4m3_e5m2_o16_t128_row_colEiiiPK13__nv_fp8_e4m3PK13__nv_fp8_e5m2P6__half_param_4,
	.param .u64 .ptr .align 1 _ZN4gemm31GEMM_e4m3_e5m2_o16_t128_row_colEiiiPK13__nv_fp8_e4m3PK13__nv_fp8_e5m2P6__half_param_5
)
{


	ret;

}
	// .globl	_ZN4gemm31GEMM_e4m3_e5m2_o32_t128_row_colEiiiPK13__nv_fp8_e4m3PK13__nv_fp8_e5m2Pf
.visible .entry _ZN4gemm31GEMM_e4m3_e5m2_o32_t128_row_colEiiiPK13__nv_fp8_e4m3PK13__nv_fp8_e5m2Pf(
	.param .u32 _ZN4gemm31GEMM_e4m3_e5m2_o32_t128_row_colEiiiPK13__nv_fp8_e4m3PK13__nv_fp8_e5m2Pf_param_0,
	.param .u32 _ZN4gemm31GEMM_e4m3_e5m2_o32_t128_row_colEiiiPK13__nv_fp8_e4m3PK13__nv_fp8_e5m2Pf_param_1,
	.param .u32 _ZN4gemm31GEMM_e4m3_e5m2_o32_t128_row_colEiiiPK13__nv_fp8_e4m3PK13__nv_fp8_e5m2Pf_param_2,
	.param .u64 .ptr .align 1 _ZN4gemm31GEMM_e4m3_e5m2_o32_t128_row_colEiiiPK13__nv_fp8_e4m3PK13__nv_fp8_e5m2Pf_param_3,
	.param .u64 .ptr .align 1 _ZN4gemm31GEMM_e4m3_e5m2_o32_t128_row_colEiiiPK13__nv_fp8_e4m3PK13__nv_fp8_e5m2Pf_param_4,
	.param .u64 .ptr .align 1 _ZN4gemm31GEMM_e4m3_e5m2_o32_t128_row_colEiiiPK13__nv_fp8_e4m3PK13__nv_fp8_e5m2Pf_param_5
)
{


	ret;

}
	// .globl	_ZN4gemm31GEMM_e5m2_e4m3_o16_t128_row_colEiiiPK13__nv_fp8_e5m2PK13__nv_fp8_e4m3P6__half
.visible .entry _ZN4gemm31GEMM_e5m2_e4m3_o16_t128_row_colEiiiPK13__nv_fp8_e5m2PK13__nv_fp8_e4m3P6__half(
	.param .u32 _ZN4gemm31GEMM_e5m2_e4m3_o16_t128_row_colEiiiPK13__nv_fp8_e5m2PK13__nv_fp8_e4m3P6__half_param_0,
	.param .u32 _ZN4gemm31GEMM_e5m2_e4m3_o16_t128_row_colEiiiPK13__nv_fp8_e5m2PK13__nv_fp8_e4m3P6__half_param_1,
	.param .u32 _ZN4gemm31GEMM_e5m2_e4m3_o16_t128_row_colEiiiPK13__nv_fp8_e5m2PK13__nv_fp8_e4m3P6__half_param_2,
	.param .u64 .ptr .align 1 _ZN4gemm31GEMM_e5m2_e4m3_o16_t128_row_colEiiiPK13__nv_fp8_e5m2PK13__nv_fp8_e4m3P6__half_param_3,
	.param .u64 .ptr .align 1 _ZN4gemm31GEMM_e5m2_e4m3_o16_t128_row_colEiiiPK13__nv_fp8_e5m2PK13__nv_fp8_e4m3P6__half_param_4,
	.param .u64 .ptr .align 1 _ZN4gemm31GEMM_e5m2_e4m3_o16_t128_row_colEiiiPK13__nv_fp8_e5m2PK13__nv_fp8_e4m3P6__half_param_5
)
{


	ret;

}
	// .globl	_ZN4gemm31GEMM_e5m2_e4m3_o32_t128_row_colEiiiPK13__nv_fp8_e5m2PK13__nv_fp8_e4m3Pf
.visible .entry _ZN4gemm31GEMM_e5m2_e4m3_o32_t128_row_colEiiiPK13__nv_fp8_e5m2PK13__nv_fp8_e4m3Pf(
	.param .u32 _ZN4gemm31GEMM_e5m2_e4m3_o32_t128_row_colEiiiPK13__nv_fp8_e5m2PK13__nv_fp8_e4m3Pf_param_0,
	.param .u32 _ZN4gemm31GEMM_e5m2_e4m3_o32_t128_row_colEiiiPK13__nv_fp8_e5m2PK13__nv_fp8_e4m3Pf_param_1,
	.param .u32 _ZN4gemm31GEMM_e5m2_e4m3_o32_t128_row_colEiiiPK13__nv_fp8_e5m2PK13__nv_fp8_e4m3Pf_param_2,
	.param .u64 .ptr .align 1 _ZN4gemm31GEMM_e5m2_e4m3_o32_t128_row_colEiiiPK13__nv_fp8_e5m2PK13__nv_fp8_e4m3Pf_param_3,
	.param .u64 .ptr .align 1 _ZN4gemm31GEMM_e5m2_e4m3_o32_t128_row_colEiiiPK13__nv_fp8_e5m2PK13__nv_fp8_e4m3Pf_param_4,
	.param .u64 .ptr .align 1 _ZN4gemm31GEMM_e5m2_e4m3_o32_t128_row_colEiiiPK13__nv_fp8_e5m2PK13__nv_fp8_e4m3Pf_param_5
)
{


	ret;

}


// ===== COMPILED SASS (sm_100) =====

	.target	sm_100

	.elftype	@"ET_EXEC"


//--------------------- .note.nv.tkinfo           --------------------------
	.section	.note.nv.tkinfo,"",@"SHT_NOTE"
	.sectionflags	@"SHF_NOTE_NV_TKINFO"
	.tkinfo
        /*0018*/ 	.word	0x00000002
        /*0030*/ 	.string	""
        /*0030*/ 	.string	"ptxas"
        /*0030*/ 	.string	"Cuda compilation tools, release 13.0, V13.0.88"
        /*0030*/ 	.string	"Build cuda_13.0.r13.0/compiler.36424714_0"
        /*0030*/ 	.string	"-arch sm_100 -m 64 "



//--------------------- .note.nv.cuinfo           --------------------------
	.section	.note.nv.cuinfo,"",@"SHT_NOTE"
	.sectionflags	@"SHF_NOTE_NV_CUINFO"
        /*0018*/ 	.short	0x0002
        /*001a*/ 	.short	0x0064
        /*001c*/ 	.short	0x0082
	.zero		2


//--------------------- .nv.info                  --------------------------
	.section	.nv.info,"",@"SHT_CUDA_INFO"
	.align	4


	//----- nvinfo : EIATTR_REGCOUNT
	.align		4
        /*0000*/ 	.byte	0x04, 0x2f
        /*0002*/ 	.short	(.L_1 - .L_0)
	.align		4
.L_0:
        /*0004*/ 	.word	index@(_ZN4gemm31GEMM_e4m3_e4m3_o16_t128_row_colEiiiPK13__nv_fp8_e4m3S2_P6__half)
        /*0008*/ 	.word	0x00000018


	//----- nvinfo : EIATTR_FRAME_SIZE
	.align		4
.L_1:
        /*000c*/ 	.byte	0x04, 0x11
        /*000e*/ 	.short	(.L_3 - .L_2)
	.align		4
.L_2:
        /*0010*/ 	.word	index@(_ZN4gemm31GEMM_e4m3_e4m3_o16_t128_row_colEiiiPK13__nv_fp8_e4m3S2_P6__half)
        /*0014*/ 	.word	0x00000000


	//----- nvinfo : EIATTR_REGCOUNT
	.align		4
.L_3:
        /*0018*/ 	.byte	0x04, 0x2f
        /*001a*/ 	.short	(.L_5 - .L_4)
	.align		4
.L_4:
        /*001c*/ 	.word	index@(_ZN4gemm31GEMM_e4m3_e4m3_o32_t128_row_colEiiiPK13__nv_fp8_e4m3S2_Pf)
        /*0020*/ 	.word	0x00000018


	//----- nvinfo : EIATTR_FRAME_SIZE
	.align		4
.L_5:
        /*0024*/ 	.byte	0x04, 0x11
        /*0026*/ 	.short	(.L_7 - .L_6)
	.align		4
.L_6:
        /*0028*/ 	.word	index@(_ZN4gemm31GEMM_e4m3_e4m3_o32_t128_row_colEiiiPK13__nv_fp8_e4m3S2_Pf)
        /*002c*/ 	.word	0x00000000


	//----- nvinfo : EIATTR_REGCOUNT
	.align		4
.L_7:
        /*0030*/ 	.byte	0x04, 0x2f
        /*0032*/ 	.short	(.L_9 - .L_8)
	.align		4
.L_8:
        /*0034*/ 	.word	index@(_ZN4gemm31GEMM_e5m2_e5m2_o16_t128_row_colEiiiPK13__nv_fp8_e5m2S2_P6__half)
        /*0038*/ 	.word	0x00000004


	//----- nvinfo : EIATTR_FRAME_SIZE
	.align		4
.L_9:
        /*003c*/ 	.byte	0x04, 0x11
        /*003e*/ 	.short	(.L_11 - .L_10)
	.align		4
.L_10:
        /*0040*/ 	.word	index@(_ZN4gemm31GEMM_e5m2_e5m2_o16_t128_row_colEiiiPK13__nv_fp8_e5m2S2_P6__half)
        /*0044*/ 	.word	0x00000000


	//----- nvinfo : EIATTR_REGCOUNT
	.align		4
.L_11:
        /*0048*/ 	.byte	0x04, 0x2f
        /*004a*/ 	.short	(.L_13 - .L_12)
	.align		4
.L_12:
        /*004c*/ 	.word	index@(_ZN4gemm31GEMM_e5m2_e5m2_o32_t128_row_colEiiiPK13__nv_fp8_e5m2S2_Pf)
        /*0050*/ 	.word	0x00000004


	//----- nvinfo : EIATTR_FRAME_SIZE
	.align		4
.L_13:
        /*0054*/ 	.byte	0x04, 0x11
        /*0056*/ 	.short	(.L_15 - .L_14)
	.align		4
.L_14:
        /*0058*/ 	.word	index@(_ZN4gemm31GEMM_e5m2_e5m2_o32_t128_row_colEiiiPK13__nv_fp8_e5m2S2_Pf)
        /*005c*/ 	.word	0x00000000


	//----- nvinfo : EIATTR_REGCOUNT
	.align		4
.L_15:
        /*0060*/ 	.byte	0x04, 0x2f
        /*0062*/ 	.short	(.L_17 - .L_16)
	.align		4
.L_16:
        /*0064*/ 	.word	index@(_ZN4gemm31GEMM_e4m3_e5m2_o16_t128_row_colEiiiPK13__nv_fp8_e4m3PK13__nv_fp8_e5m2P6__half)
        /*0068*/ 	.word	0x00000004


	//----- nvinfo : EIATTR_FRAME_SIZE
	.align		4
.L_17:
        /*006c*/ 	.byte	0x04, 0x11
        /*006e*/ 	.short	(.L_19 - .L_18)
	.align		4
.L_18:
        /*0070*/ 	.word	index@(_ZN4gemm31GEMM_e4m3_e5m2_o16_t128_row_colEiiiPK13__nv_fp8_e4m3PK13__nv_fp8_e5m2P6__half)
        /*0074*/ 	.word	0x00000000


	//----- nvinfo : EIATTR_REGCOUNT
	.align		4
.L_19:
        /*0078*/ 	.byte	0x04, 0x2f
        /*007a*/ 	.short	(.L_21 - .L_20)
	.align		4
.L_20:
        /*007c*/ 	.word	index@(_ZN4gemm31GEMM_e4m3_e5m2_o32_t128_row_colEiiiPK13__nv_fp8_e4m3PK13__nv_fp8_e5m2Pf)
        /*0080*/ 	.word	0x00000004


	//----- nvinfo : EIATTR_FRAME_SIZE
	.align		4
.L_21:
        /*0084*/ 	.byte	0x04, 0x11
        /*0086*/ 	.short	(.L_23 - .L_22)
	.align		4
.L_22:
        /*0088*/ 	.word	index@(_ZN4gemm31GEMM_e4m3_e5m2_o32_t128_row_colEiiiPK13__nv_fp8_e4m3PK13__nv_fp8_e5m2Pf)
        /*008c*/ 	.word	0x00000000


	//----- nvinfo : EIATTR_REGCOUNT
	.align		4
.L_23:
        /*0090*/ 	.byte	0x04, 0x2f
        /*0092*/ 	.short	(.L_25 - .L_24)
	.align		4
.L_24:
        /*0094*/ 	.word	index@(_ZN4gemm31GEMM_e5m2_e4m3_o16_t128_row_colEiiiPK13__nv_fp8_e5m2PK13__nv_fp8_e4m3P6__half)
        /*0098*/ 	.word	0x00000004


	//----- nvinfo : EIATTR_FRAME_SIZE
	.align		4
.L_25:
        /*009c*/ 	.byte	0x04, 0x11
        /*009e*/ 	.short	(.L_27 - .L_26)
	.align		4
.L_26:
        /*00a0*/ 	.word	index@(_ZN4gemm31GEMM_e5m2_e4m3_o16_t128_row_colEiiiPK13__nv_fp8_e5m2PK13__nv_fp8_e4m3P6__half)
        /*00a4*/ 	.word	0x00000000


	//----- nvinfo : EIATTR_REGCOUNT
	.align		4
.L_27:
        /*00a8*/ 	.byte	0x04, 0x2f
        /*00aa*/ 	.short	(.L_29 - .L_28)
	.align		4
.L_28:
        /*00ac*/ 	.word	index@(_ZN4gemm31GEMM_e5m2_e4m3_o32_t128_row_colEiiiPK13__nv_fp8_e5m2PK13__nv_fp8_e4m3Pf)
        /*00b0*/ 	.word	0x00000004


	//----- nvinfo : EIATTR_FRAME_SIZE
	.align		4
.L_29:
        /*00b4*/ 	.byte	0x04, 0x11
        /*00b6*/ 	.short	(.L_31 - .L_30)
	.align		4
.L_30:
        /*00b8*/ 	.word	index@(_ZN4gemm31GEMM_e5m2_e4m3_o32_t128_row_colEiiiPK13__nv_fp8_e5m2PK13__nv_fp8_e4m3Pf)
        /*00bc*/ 	.word	0x00000000


	//----- nvinfo : EIATTR_MIN_STACK_SIZE
	.align		4
.L_31:
        /*00c0*/ 	.byte	0x04, 0x12
        /*00c2*/ 	.short	(.L_33 - .L_32)
	.align		4
.L_32:
        /*00c4*/ 	.word	index@(_ZN4gemm31GEMM_e5m2_e4m3_o32_t128_row_colEiiiPK13__nv_fp8_e5m2PK13__nv_fp8_e4m3Pf)
        /*00c8*/ 	.word	0x00000000


	//----- nvinfo : EIATTR_MIN_STACK_SIZE
	.align		4
.L_33:
        /*00cc*/ 	.byte	0x04, 0x12
        /*00ce*/ 	.short	(.L_35 - .L_34)
	.align		4
.L_34:
        /*00d0*/ 	.word	index@(_ZN4gemm31GEMM_e5m2_e4m3_o16_t128_row_colEiiiPK13__nv_fp8_e5m2PK13__nv_fp8_e4m3P6__half)
        /*00d4*/ 	.word	0x00000000


	//----- nvinfo : EIATTR_MIN_STACK_SIZE
	.align		4
.L_35:
        /*00d8*/ 	.byte	0x04, 0x12
        /*00da*/ 	.short	(.L_37 - .L_36)
	.align		4
.L_36:
        /*00dc*/ 	.word	index@(_ZN4gemm31GEMM_e4m3_e5m2_o32_t128_row_colEiiiPK13__nv_fp8_e4m3PK13__nv_fp8_e5m2Pf)
        /*00e0*/ 	.word	0x00000000


	//----- nvinfo : EIATTR_MIN_STACK_SIZE
	.align		4
.L_37:
        /*00e4*/ 	.byte	0x04, 0x12
        /*00e6*/ 	.short	(.L_39 - .L_38)
	.align		4
.L_38:
        /*00e8*/ 	.word	index@(_ZN4gemm31GEMM_e4m3_e5m2_o16_t128_row_colEiiiPK13__nv_fp8_e4m3PK13__nv_fp8_e5m2P6__half)
        /*00ec*/ 	.word	0x00000000


	//----- nvinfo : EIATTR_MIN_STACK_SIZE
	.align		4
.L_39:
        /*00f0*/ 	.byte	0x04, 0x12
        /*00f2*/ 	.short	(.L_41 - .L_40)
	.align		4
.L_40:
        /*00f4*/ 	.word	index@(_ZN4gemm31GEMM_e5m2_e5m2_o32_t128_row_colEiiiPK13__nv_fp8_e5m2S2_Pf)
        /*00f8*/ 	.word	0x00000000


	//----- nvinfo : EIATTR_MIN_STACK_SIZE
	.align		4
.L_41:
        /*00fc*/ 	.byte	0x04, 0x12
        /*00fe*/ 	.short	(.L_43 - .L_42)
	.align		4
.L_42:
        /*0100*/ 	.word	index@(_ZN4gemm31GEMM_e5m2_e5m2_o16_t128_row_colEiiiPK13__nv_fp8_e5m2S2_P6__half)
        /*0104*/ 	.word	0x00000000


	//----- nvinfo : EIATTR_MIN_STACK_SIZE
	.align		4
.L_43:
        /*0108*/ 	.byte	0x04, 0x12
        /*010a*/ 	.short	(.L_45 - .L_44)
	.align		4
.L_44:
        /*010c*/ 	.word	index@(_ZN4gemm31GEMM_e4m3_e4m3_o32_t128_row_colEiiiPK13__nv_fp8_e4m3S2_Pf)
        /*0110*/ 	.word	0x00000000


	//----- nvinfo : EIATTR_MIN_STACK_SIZE
	.align		4
.L_45:
        /*0114*/ 	.byte	0x04, 0x12
        /*0116*/ 	.short	(.L_47 - .L_46)
	.align		4
.L_46:
        /*0118*/ 	.word	index@(_ZN4gemm31GEMM_e4m3_e4m3_o16_t128_row_colEiiiPK13__nv_fp8_e4m3S2_P6__half)
        /*011c*/ 	.word	0x00000000
.L_47:


//--------------------- .nv.compat                --------------------------
	.section	.nv.compat,"",@"SHT_CUDA_COMPAT_INFO"
	.align	4
        /*0000*/ 	.byte	0x02, 0x09, 0x00, 0x00, 0x02, 0x02, 0x01, 0x00, 0x02, 0x05, 0x05, 0x00, 0x03, 0x07, 0x01, 0x01
        /*0010*/ 	.byte	0x02, 0x03, 0x00, 0x00, 0x02, 0x06, 0x01, 0x00, 0x04, 0x0b, 0x08, 0x00, 0x09, 0x00, 0x00, 0x00
        /*0020*/ 	.byte	0x00, 0x00, 0x00, 0x00


//--------------------- .nv.info._ZN4gemm31GEMM_e5m2_e4m3_o32_t128_row_colEiiiPK13__nv_fp8_e5m2PK13__nv_fp8_e4m3Pf --------------------------
	.section	.nv.info._ZN4gemm31GEMM_e5m2_e4m3_o32_t128_row_colEiiiPK13__nv_fp8_e5m2PK13__nv_fp8_e4m3Pf,"",@"SHT_CUDA_INFO"
	.sectionflags	@""
	.align	4


	//----- nvinfo : EIATTR_CUDA_API_VERSION
	.align		4
        /*0000*/ 	.byte	0x04, 0x37
        /*0002*/ 	.short	(.L_49 - .L_48)
.L_48:
        /*0004*/ 	.word	0x00000082


	//----- nvinfo : EIATTR_KPARAM_INFO
	.align		4
.L_49:
        /*0008*/ 	.byte	0x04, 0x17
        /*000a*/ 	.short	(.L_51 - .L_50)
.L_50:
        /*000c*/ 	.word	0x00000000
        /*0010*/ 	.short	0x0005
        /*0012*/ 	.short	0x0020
        /*0014*/ 	.byte	0x00, 0xf5, 0x21, 0x00


	//----- nvinfo : EIATTR_KPARAM_INFO
	.align		4
.L_51:
        /*0018*/ 	.byte	0x04, 0x17
        /*001a*/ 	.short	(.L_53 - .L_52)
.L_52:
        /*001c*/ 	.word	0x00000000
        /*0020*/ 	.short	0x0004
        /*0022*/ 	.short	0x0018
        /*0024*/ 	.byte	0x00, 0xf5, 0x21, 0x00


	//----- nvinfo : EIATTR_KPARAM_INFO
	.align		4
.L_53:
        /*0028*/ 	.byte	0x04, 0x17
        /*002a*/ 	.short	(.L_55 - .L_54)
.L_54:
        /*002c*/ 	.word	0x00000000
        /*0030*/ 	.short	0x0003
        /*0032*/ 	.short	0x0010
        /*0034*/ 	.byte	0x00, 0xf5, 0x21, 0x00


	//----- nvinfo : EIATTR_KPARAM_INFO
	.align		4
.L_55:
        /*0038*/ 	.byte	0x04, 0x17
        /*003a*/ 	.short	(.L_57 - .L_56)
.L_56:
        /*003c*/ 	.word	0x00000000
        /*0040*/ 	.short	0x0002
        /*0042*/ 	.short	0x0008
        /*0044*/ 	.byte	0x00, 0xf0, 0x11, 0x00


	//----- nvinfo : EIATTR_KPARAM_INFO
	.align		4
.L_57:
        /*0048*/ 	.byte	0x04, 0x17
        /*004a*/ 	.short	(.L_59 - .L_58)
.L_58:
        /*004c*/ 	.word	0x00000000
        /*0050*/ 	.short	0x0001
        /*0052*/ 	.short	0x0004
        /*0054*/ 	.byte	0x00, 0xf0, 0x11, 0x00


	//----- nvinfo : EIATTR_KPARAM_INFO
	.align		4
.L_59:
        /*0058*/ 	.byte	0x04, 0x17
        /*005a*/ 	.short	(.L_61 - .L_60)
.L_60:
        /*005c*/ 	.word	0x00000000
        /*0060*/ 	.short	0x0000
        /*0062*/ 	.short	0x0000
        /*0064*/ 	.byte	0x00, 0xf0, 0x11, 0x00


	//----- nvinfo : EIATTR_SPARSE_MMA_MASK
	.align		4
.L_61:
        /*0068*/ 	.byte	0x03, 0x50
        /*006a*/ 	.short	0x0000


	//----- nvinfo : EIATTR_MAXREG_COUNT
	.align		4
        /*006c*/ 	.byte	0x03, 0x1b
        /*006e*/ 	.short	0x00ff


	//----- nvinfo : EIATTR_MERCURY_ISA_VERSION
	.align		4
        /*0070*/ 	.byte	0x03, 0x5f
        /*0072*/ 	.short	0x0101


	//----- nvinfo : EIATTR_VRC_CTA_INIT_COUNT
	.align		4
        /*0074*/ 	.byte	0x02, 0x4a
	.zero		1
	.zero		1


	//----- nvinfo : EIATTR_EXIT_INSTR_OFFSETS
	.align		4
        /*0078*/ 	.byte	0x04, 0x1c
        /*007a*/ 	.short	(.L_63 - .L_62)


	//   ....[0]....
.L_62:
        /*007c*/ 	.word	0x00000010


	//----- nvinfo : EIATTR_CBANK_PARAM_SIZE
	.align		4
.L_63:
        /*0080*/ 	.byte	0x03, 0x19
        /*0082*/ 	.short	0x0028


	//----- nvinfo : EIATTR_PARAM_CBANK
	.align		4
        /*0084*/ 	.byte	0x04, 0x0a
        /*0086*/ 	.short	(.L_65 - .L_64)
	.align		4
.L_64:
        /*0088*/ 	.word	index@(.nv.constant0._ZN4gemm31GEMM_e5m2_e4m3_o32_t128_row_colEiiiPK13__nv_fp8_e5m2PK13__nv_fp8_e4m3Pf)
        /*008c*/ 	.short	0x0380
        /*008e*/ 	.short	0x0028


	//----- nvinfo : EIATTR_SW_WAR
	.align		4
.L_65:
        /*0090*/ 	.byte	0x04, 0x36
        /*0092*/ 	.short	(.L_67 - .L_66)
.L_66:
        /*0094*/ 	.word	0x00000008
.L_67:


//--------------------- .nv.info._ZN4gemm31GEMM_e5m2_e4m3_o16_t128_row_colEiiiPK13__nv_fp8_e5m2PK13__nv_fp8_e4m3P6__half --------------------------
	.section	.nv.info._ZN4gemm31GEMM_e5m2_e4m3_o16_t128_row_colEiiiPK13__nv_fp8_e5m2PK13__nv_fp8_e4m3P6__half,"",@"SHT_CUDA_INFO"
	.sectionflags	@""
	.align	4


	//----- nvinfo : EIATTR_CUDA_API_VERSION
	.align		4
        /*0000*/ 	.byte	0x04, 0x37
        /*0002*/ 	.short	(.L_69 - .L_68)
.L_68:
        /*0004*/ 	.word	0x00000082


	//----- nvinfo : EIATTR_KPARAM_INFO
	.align		4
.L_69:
        /*0008*/ 	.byte	0x04, 0x17
        /*000a*/ 	.short	(.L_71 - .L_70)
.L_70:
        /*000c*/ 	.word	0x00000000
        /*0010*/ 	.short	0x0005
        /*0012*/ 	.short	0x0020
        /*0014*/ 	.byte	0x00, 0xf5, 0x21, 0x00


	//----- nvinfo : EIATTR_KPARAM_INFO
	.align		4
.L_71:
        /*0018*/ 	.byte	0x04, 0x17
        /*001a*/ 	.short	(.L_73 - .L_72)
.L_72:
        /*001c*/ 	.word	0x00000000
        /*0020*/ 	.short	0x0004
        /*0022*/ 	.short	0x0018
        /*0024*/ 	.byte	0x00, 0xf5, 0x21, 0x00


	//----- nvinfo : EIATTR_KPARAM_INFO
	.align		4
.L_73:
        /*0028*/ 	.byte	0x04, 0x17
        /*002a*/ 	.short	(.L_75 - .L_74)
.L_74:
        /*002c*/ 	.word	0x00000000
        /*0030*/ 	.short	0x0003
        /*0032*/ 	.short	0x0010
        /*0034*/ 	.byte	0x00, 0xf5, 0x21, 0x00


	//----- nvinfo : EIATTR_KPARAM_INFO
	.align		4
.L_75:
        /*0038*/ 	.byte	0x04, 0x17
        /*003a*/ 	.short	(.L_77 - .L_76)
.L_76:
        /*003c*/ 	.word	0x00000000
        /*0040*/ 	.short	0x0002
        /*0042*/ 	.short	0x0008
        /*0044*/ 	.byte	0x00, 0xf0, 0x11, 0x00


	//----- nvinfo : EIATTR_KPARAM_INFO
	.align		4
.L_77:
        /*0048*/ 	.byte	0x04, 0x17
        /*004a*/ 	.short	(.L_79 - .L_78)
.L_78:
        /*004c*/ 	.word	0x00000000
        /*0050*/ 	.short	0x0001
        /*0052*/ 	.short	0x0004
        /*0054*/ 	.byte	0x00, 0xf0, 0x11, 0x00


	//----- nvinfo : EIATTR_KPARAM_INFO
	.align		4
.L_79:
        /*0058*/ 	.byte	0x04, 0x17
        /*005a*/ 	.short	(.L_81 - .L_80)
.L_80:
        /*005c*/ 	.word	0x00000000
        /*0060*/ 	.short	0x0000
        /*0062*/ 	.short	0x0000
        /*0064*/ 	.byte	0x00, 0xf0, 0x11, 0x00


	//----- nvinfo : EIATTR_SPARSE_MMA_MASK
	.align		4
.L_81:
        /*0068*/ 	.byte	0x03, 0x50
        /*006a*/ 	.short	0x0000


	//----- nvinfo : EIATTR_MAXREG_COUNT
	.align		4
        /*006c*/ 	.byte	0x03, 0x1b
        /*006e*/ 	.short	0x00ff


	//----- nvinfo : EIATTR_MERCURY_ISA_VERSION
	.align		4
        /*0070*/ 	.byte	0x03, 0x5f
        /*0072*/ 	.short	0x0101


	//----- nvinfo : EIATTR_VRC_CTA_INIT_COUNT
	.align		4
        /*0074*/ 	.byte	0x02, 0x4a
	.zero		1
	.zero		1


	//----- nvinfo : EIATTR_EXIT_INSTR_OFFSETS
	.align		4
        /*0078*/ 	.byte	0x04, 0x1c
        /*007a*/ 	.short	(.L_83 - .L_82)


	//   ....[0]....
.L_82:
        /*007c*/ 	.word	0x00000010


	//----- nvinfo : EIATTR_CBANK_PARAM_SIZE
	.align		4
.L_83:
        /*0080*/ 	.byte	0x03, 0x19
        /*0082*/ 	.short	0x0028


	//----- nvinfo : EIATTR_PARAM_CBANK
	.align		4
        /*0084*/ 	.byte	0x04, 0x0a
        /*0086*/ 	.short	(.L_85 - .L_84)
	.align		4
.L_84:
        /*0088*/ 	.word	index@(.nv.constant0._ZN4gemm31GEMM_e5m2_e4m3_o16_t128_row_colEiiiPK13__nv_fp8_e5m2PK13__nv_fp8_e4m3P6__half)
        /*008c*/ 	.short	0x0380
        /*008e*/ 	.short	0x0028


	//----- nvinfo : EIATTR_SW_WAR
	.align		4
.L_85:
        /*0090*/ 	.byte	0x04, 0x36
        /*0092*/ 	.short	(.L_87 - .L_86)
.L_86:
        /*0094*/ 	.word	0x00000008
.L_87:


//--------------------- .nv.info._ZN4gemm31GEMM_e4m3_e5m2_o32_t128_row_colEiiiPK13__nv_fp8_e4m3PK13__nv_fp8_e5m2Pf --------------------------
	.section	.nv.info._ZN4gemm31GEMM_e4m3_e5m2_o32_t128_row_colEiiiPK13__nv_fp8_e4m3PK13__nv_fp8_e5m2Pf,"",@"SHT_CUDA_INFO"
	.sectionflags	@""
	.align	4


	//----- nvinfo : EIATTR_CUDA_API_VERSION
	.align		4
        /*0000*/ 	.byte	0x04, 0x37
        /*0002*/ 	.short	(.L_89 - .L_88)
.L_88:
        /*0004*/ 	.word	0x00000082


	//----- nvinfo : EIATTR_KPARAM_INFO
	.align		4
.L_89:
        /*0008*/ 	.byte	0x04, 0x17
        /*000a*/ 	.short	(.L_91 - .L_90)
.L_90:
        /*000c*/ 	.word	0x00000000
        /*0010*/ 	.short	0x0005
        /*0012*/ 	.short	0x0020
        /*0014*/ 	.byte	0x00, 0xf5, 0x21, 0x00


	//----- nvinfo : EIATTR_KPARAM_INFO
	.align		4
.L_91:
        /*0018*/ 	.byte	0x04, 0x17
        /*001a*/ 	.short	(.L_93 - .L_92)
.L_92:
        /*001c*/ 	.word	0x00000000
        /*0020*/ 	.short	0x0004
        /*0022*/ 	.short	0x0018
        /*0024*/ 	.byte	0x00, 0xf5, 0x21, 0x00


	//----- nvinfo : EIATTR_KPARAM_INFO
	.align		4
.L_93:
        /*0028*/ 	.byte	0x04, 0x17
        /*002a*/ 	.short	(.L_95 - .L_94)
.L_94:
        /*002c*/ 	.word	0x00000000
        /*0030*/ 	.short	0x0003
        /*0032*/ 	.short	0x0010
        /*0034*/ 	.byte	0x00, 0xf5, 0x21, 0x00


	//----- nvinfo : EIATTR_KPARAM_INFO
	.align		4
.L_95:
        /*0038*/ 	.byte	0x04, 0x17
        /*003a*/ 	.short	(.L_97 - .L_96)
.L_96:
        /*003c*/ 	.word	0x00000000
        /*0040*/ 	.short	0x0002
        /*0042*/ 	.short	0x0008
        /*0044*/ 	.byte	0x00, 0xf0, 0x11, 0x00


	//----- nvinfo : EIATTR_KPARAM_INFO
	.align		4
.L_97:
        /*0048*/ 	.byte	0x04, 0x17
        /*004a*/ 	.short	(.L_99 - .L_98)
.L_98:
        /*004c*/ 	.word	0x00000000
        /*0050*/ 	.short	0x0001
        /*0052*/ 	.short	0x0004
        /*0054*/ 	.byte	0x00, 0xf0, 0x11, 0x00


	//----- nvinfo : EIATTR_KPARAM_INFO
	.align		4
.L_99:
        /*0058*/ 	.byte	0x04, 0x17
        /*005a*/ 	.short	(.L_101 - .L_100)
.L_100:
        /*005c*/ 	.word	0x00000000
        /*0060*/ 	.short	0x0000
        /*0062*/ 	.short	0x0000
        /*0064*/ 	.byte	0x00, 0xf0, 0x11, 0x00


	//----- nvinfo : EIATTR_SPARSE_MMA_MASK
	.align		4
.L_101:
        /*0068*/ 	.byte	0x03, 0x50
        /*006a*/ 	.short	0x0000


	//----- nvinfo : EIATTR_MAXREG_COUNT
	.align		4
        /*006c*/ 	.byte	0x03, 0x1b
        /*006e*/ 	.short	0x00ff


	//----- nvinfo : EIATTR_MERCURY_ISA_VERSION
	.align		4
        /*0070*/ 	.byte	0x03, 0x5f
        /*0072*/ 	.short	0x0101


	//----- nvinfo : EIATTR_VRC_CTA_INIT_COUNT
	.align		4
        /*0074*/ 	.byte	0x02, 0x4a
	.zero		1
	.zero		1


	//----- nvinfo : EIATTR_EXIT_INSTR_OFFSETS
	.align		4
        /*0078*/ 	.byte	0x04, 0x1c
        /*007a*/ 	.short	(.L_103 - .L_102)


	//   ....[0]....
.L_102:
        /*007c*/ 	.word	0x00000010


	//----- nvinfo : EIATTR_CBANK_PARAM_SIZE
	.align		4
.L_103:
        /*0080*/ 	.byte	0x03, 0x19
        /*0082*/ 	.short	0x0028


	//----- nvinfo : EIATTR_PARAM_CBANK
	.align		4
        /*0084*/ 	.byte	0x04, 0x0a
        /*0086*/ 	.short	(.L_105 - .L_104)
	.align		4
.L_104:
        /*0088*/ 	.word	index@(.nv.constant0._ZN4gemm31GEMM_e4m3_e5m2_o32_t128_row_colEiiiPK13__nv_fp8_e4m3PK13__nv_fp8_e5m2Pf)
        /*008c*/ 	.short	0x0380
        /*008e*/ 	.short	0x0028


	//----- nvinfo : EIATTR_SW_WAR
	.align		4
.L_105:
        /*0090*/ 	.byte	0x04, 0x36
        /*0092*/ 	.short	(.L_107 - .L_106)
.L_106:
        /*0094*/ 	.word	0x00000008
.L_107:


//--------------------- .nv.info._ZN4gemm31GEMM_e4m3_e5m2_o16_t128_row_colEiiiPK13__nv_fp8_e4m3PK13__nv_fp8_e5m2P6__half --------------------------
	.section	.nv.info._ZN4gemm31GEMM_e4m3_e5m2_o16_t128_row_colEiiiPK13__nv_fp8_e4m3PK13__nv_fp8_e5m2P6__half,"",@"SHT_CUDA_INFO"
	.sectionflags	@""
	.align	4


	//----- nvinfo : EIATTR_CUDA_API_VERSION
	.align		4
        /*0000*/ 	.byte	0x04, 0x37
        /*0002*/ 	.short	(.L_109 - .L_108)
.L_108:
        /*0004*/ 	.word	0x00000082


	//----- nvinfo : EIATTR_KPARAM_INFO
	.align		4
.L_109:
        /*0008*/ 	.byte	0x04, 0x17
        /*000a*/ 	.short	(.L_111 - .L_110)
.L_110:
        /*000c*/ 	.word	0x00000000
        /*0010*/ 	.short	0x0005
        /*0012*/ 	.short	0x0020
        /*0014*/ 	.byte	0x00, 0xf5, 0x21, 0x00


	//----- nvinfo : EIATTR_KPARAM_INFO
	.align		4
.L_111:
        /*0018*/ 	.byte	0x04, 0x17
        /*001a*/ 	.short	(.L_113 - .L_112)
.L_112:
        /*001c*/ 	.word	0x00000000
        /*0020*/ 	.short	0x0004
        /*0022*/ 	.short	0x0018
        /*0024*/ 	.byte	0x00, 0xf5, 0x21, 0x00


	//----- nvinfo : EIATTR_KPARAM_INFO
	.align		4
.L_113:
        /*0028*/ 	.byte	0x04, 0x17
        /*002a*/ 	.short	(.L_115 - .L_114)
.L_114:
        /*002c*/ 	.word	0x00000000
        /*0030*/ 	.short	0x0003
        /*0032*/ 	.short	0x0010
        /*0034*/ 	.byte	0x00, 0xf5, 0x21, 0x00


	//----- nvinfo : EIATTR_KPARAM_INFO
	.align		4
.L_115:
        /*0038*/ 	.byte	0x04, 0x17
        /*003a*/ 	.short	(.L_117 - .L_116)
.L_116:
        /*003c*/ 	.word	0x00000000
        /*0040*/ 	.short	0x0002
        /*0042*/ 	.short	0x0008
        /*0044*/ 	.byte	0x00, 0xf0, 0x11, 0x00


	//----- nvinfo : EIATTR_KPARAM_INFO
	.align		4
.L_117:
        /*0048*/ 	.byte	0x04, 0x17
        /*004a*/ 	.short	(.L_119 - .L_118)
.L_118:
        /*004c*/ 	.word	0x00000000
        /*0050*/ 	.short	0x0001
        /*0052*/ 	.short	0x0004
        /*0054*/ 	.byte	0x00, 0xf0, 0x11, 0x00


	//----- nvinfo : EIATTR_KPARAM_INFO
	.align		4
.L_119:
        /*0058*/ 	.byte	0x04, 0x17
        /*005a*/ 	.short	(.L_121 - .L_120)
.L_120:
        /*005c*/ 	.word	0x00000000
        /*0060*/ 	.short	0x0000
        /*0062*/ 	.short	0x0000
        /*0064*/ 	.byte	0x00, 0xf0, 0x11, 0x00


	//----- nvinfo : EIATTR_SPARSE_MMA_MASK
	.align		4
.L_121:
        /*0068*/ 	.byte	0x03, 0x50
        /*006a*/ 	.short	0x0000


	//----- nvinfo : EIATTR_MAXREG_COUNT
	.align		4
        /*006c*/ 	.byte	0x03, 0x1b
        /*006e*/ 	.short	0x00ff


	//----- nvinfo : EIATTR_MERCURY_ISA_VERSION
	.align		4
        /*0070*/ 	.byte	0x03, 0x5f
        /*0072*/ 	.short	0x0101


	//----- nvinfo : EIATTR_VRC_CTA_INIT_COUNT
	.align		4
        /*0074*/ 	.byte	0x02, 0x4a
	.zero		1
	.zero		1


	//----- nvinfo : EIATTR_EXIT_INSTR_OFFSETS
	.align		4
        /*0078*/ 	.byte	0x04, 0x1c
        /*007a*/ 	.short	(.L_123 - .L_122)


	//   ....[0]....
.L_122:
        /*007c*/ 	.word	0x00000010


	//----- nvinfo : EIATTR_CBANK_PARAM_SIZE
	.align		4
.L_123:
        /*0080*/ 	.byte	0x03, 0x19
        /*0082*/ 	.short	0x0028


	//----- nvinfo : EIATTR_PARAM_CBANK
	.align		4
        /*0084*/ 	.byte	0x04, 0x0a
        /*0086*/ 	.short	(.L_125 - .L_124)
	.align		4
.L_124:
        /*0088*/ 	.word	index@(.nv.constant0._ZN4gemm31GEMM_e4m3_e5m2_o16_t128_row_colEiiiPK13__nv_fp8_e4m3PK13__nv_fp8_e5m2P6__half)
        /*008c*/ 	.short	0x0380
        /*008e*/ 	.short	0x0028


	//----- nvinfo : EIATTR_SW_WAR
	.align		4
.L_125:
        /*0090*/ 	.byte	0x04, 0x36
        /*0092*/ 	.short	(.L_127 - .L_126)
.L_126:
        /*0094*/ 	.word	0x00000008
.L_127:


//--------------------- .nv.info._ZN4gemm31GEMM_e5m2_e5m2_o32_t128_row_colEiiiPK13__nv_fp8_e5m2S2_Pf --------------------------
	.section	.nv.info._ZN4gemm31GEMM_e5m2_e5m2_o32_t128_row_colEiiiPK13__nv_fp8_e5m2S2_Pf,"",@"SHT_CUDA_INFO"
	.sectionflags	@""
	.align	4


	//----- nvinfo : EIATTR_CUDA_API_VERSION
	.align		4
        /*0000*/ 	.byte	0x04, 0x37
        /*0002*/ 	.short	(.L_129 - .L_128)
.L_128:
        /*0004*/ 	.word	0x00000082


	//----- nvinfo : EIATTR_KPARAM_INFO
	.align		4
.L_129:
        /*0008*/ 	.byte	0x04, 0x17
        /*000a*/ 	.short	(.L_131 - .L_130)
.L_130:
        /*000c*/ 	.word	0x00000000
        /*0010*/ 	.short	0x0005
        /*0012*/ 	.short	0x0020
        /*0014*/ 	.byte	0x00, 0xf5, 0x21, 0x00


	//----- nvinfo : EIATTR_KPARAM_INFO
	.align		4
.L_131:
        /*0018*/ 	.byte	0x04, 0x17
        /*001a*/ 	.short	(.L_133 - .L_132)
.L_132:
        /*001c*/ 	.word	0x00000000
        /*0020*/ 	.short	0x0004
        /*0022*/ 	.short	0x0018
        /*0024*/ 	.byte	0x00, 0xf5, 0x21, 0x00


	//----- nvinfo : EIATTR_KPARAM_INFO
	.align		4
.L_133:
        /*0028*/ 	.byte	0x04, 0x17
        /*002a*/ 	.short	(.L_135 - .L_134)
.L_134:
        /*002c*/ 	.word	0x00000000
        /*0030*/ 	.short	0x0003
        /*0032*/ 	.short	0x0010
        /*0034*/ 	.byte	0x00, 0xf5, 0x21, 0x00


	//----- nvinfo : EIATTR_KPARAM_INFO
	.align		4
.L_135:
        /*0038*/ 	.byte	0x04, 0x17
        /*003a*/ 	.short	(.L_137 - .L_136)
.L_136:
        /*003c*/ 	.word	0x00000000
        /*0040*/ 	.short	0x0002
        /*0042*/ 	.short	0x0008
        /*0044*/ 	.byte	0x00, 0xf0, 0x11, 0x00


	//----- nvinfo : EIATTR_KPARAM_INFO
	.align		4
.L_137:
        /*0048*/ 	.byte	0x04, 0x17
        /*004a*/ 	.short	(.L_139 - .L_138)
.L_138:
        /*004c*/ 	.word	0x00000000
        /*0050*/ 	.short	0x0001
        /*0052*/ 	.short	0x0004
        /*0054*/ 	.byte	0x00, 0xf0, 0x11, 0x00


	//----- nvinfo : EIATTR_KPARAM_INFO
	.align		4
.L_139:
        /*0058*/ 	.byte	0x04, 0x17
        /*005a*/ 	.short	(.L_141 - .L_140)
.L_140:
        /*005c*/ 	.word	0x00000000
        /*0060*/ 	.short	0x0000
        /*0062*/ 	.short	0x0000
        /*0064*/ 	.byte	0x00, 0xf0, 0x11, 0x00


	//----- nvinfo : EIATTR_SPARSE_MMA_MASK
	.align		4
.L_141:
        /*0068*/ 	.byte	0x03, 0x50
        /*006a*/ 	.short	0x0000


	//----- nvinfo : EIATTR_MAXREG_COUNT
	.align		4
        /*006c*/ 	.byte	0x03, 0x1b
        /*006e*/ 	.short	0x00ff


	//----- nvinfo : EIATTR_MERCURY_ISA_VERSION
	.align		4
        /*0070*/ 	.byte	0x03, 0x5f
        /*0072*/ 	.short	0x0101


	//----- nvinfo : EIATTR_VRC_CTA_INIT_COUNT
	.align		4
        /*0074*/ 	.byte	0x02, 0x4a
	.zero		1
	.zero		1


	//----- nvinfo : EIATTR_EXIT_INSTR_OFFSETS
	.align		4
        /*0078*/ 	.byte	0x04, 0x1c
        /*007a*/ 	.short	(.L_143 - .L_142)


	//   ....[0]....
.L_142:
        /*007c*/ 	.word	0x00000010


	//----- nvinfo : EIATTR_CBANK_PARAM_SIZE
	.align		4
.L_143:
        /*0080*/ 	.byte	0x03, 0x19
        /*0082*/ 	.short	0x0028


	//----- nvinfo : EIATTR_PARAM_CBANK
	.align		4
        /*0084*/ 	.byte	0x04, 0x0a
        /*0086*/ 	.short	(.L_145 - .L_144)
	.align		4
.L_144:
        /*0088*/ 	.word	index@(.nv.constant0._ZN4gemm31GEMM_e5m2_e5m2_o32_t128_row_colEiiiPK13__nv_fp8_e5m2S2_Pf)
        /*008c*/ 	.short	0x0380
        /*008e*/ 	.short	0x0028


	//----- nvinfo : EIATTR_SW_WAR
	.align		4
.L_145:
        /*0090*/ 	.byte	0x04, 0x36
        /*0092*/ 	.short	(.L_147 - .L_146)
.L_146:
        /*0094*/ 	.word	0x00000008
.L_147:


//--------------------- .nv.info._ZN4gemm31GEMM_e5m2_e5m2_o16_t128_row_colEiiiPK13__nv_fp8_e5m2S2_P6__half --------------------------
	.section	.nv.info._ZN4gemm31GEMM_e5m2_e5m2_o16_t128_row_colEiiiPK13__nv_fp8_e5m2S2_P6__half,"",@"SHT_CUDA_INFO"
	.sectionflags	@""
	.align	4


	//----- nvinfo : EIATTR_CUDA_API_VERSION
	.align		4
        /*0000*/ 	.byte	0x04, 0x37
        /*0002*/ 	.short	(.L_149 - .L_148)
.L_148:
        /*0004*/ 	.word	0x00000082


	//----- nvinfo : EIATTR_KPARAM_INFO
	.align		4
.L_149:
        /*0008*/ 	.byte	0x04, 0x17
        /*000a*/ 	.short	(.L_151 - .L_150)
.L_150:
        /*000c*/ 	.word	0x00000000
        /*0010*/ 	.short	0x0005
        /*0012*/ 	.short	0x0020
        /*0014*/ 	.byte	0x00, 0xf5, 0x21, 0x00


	//----- nvinfo : EIATTR_KPARAM_INFO
	.align		4
.L_151:
        /*0018*/ 	.byte	0x04, 0x17
        /*001a*/ 	.short	(.L_153 - .L_152)
.L_152:
        /*001c*/ 	.word	0x00000000
        /*0020*/ 	.short	0x0004
        /*0022*/ 	.short	0x0018
        /*0024*/ 	.byte	0x00, 0xf5, 0x21, 0x00


	//----- nvinfo : EIATTR_KPARAM_INFO
	.align		4
.L_153:
        /*0028*/ 	.byte	0x04, 0x17
        /*002a*/ 	.short	(.L_155 - .L_154)
.L_154:
        /*002c*/ 	.word	0x00000000
        /*0030*/ 	.short	0x0003
        /*0032*/ 	.short	0x0010
        /*0034*/ 	.byte	0x00, 0xf5, 0x21, 0x00


	//----- nvinfo : EIATTR_KPARAM_INFO
	.align		4
.L_155:
        /*0038*/ 	.byte	0x04, 0x17
        /*003a*/ 	.short	(.L_157 - .L_156)
.L_156:
        /*003c*/ 	.word	0x00000000
        /*0040*/ 	.short	0x0002
        /*0042*/ 	.short	0x0008
        /*0044*/ 	.byte	0x00, 0xf0, 0x11, 0x00


	//----- nvinfo : EIATTR_KPARAM_INFO
	.align		4
.L_157:
        /*0048*/ 	.byte	0x04, 0x17
        /*004a*/ 	.short	(.L_159 - .L_158)
.L_158:
        /*004c*/ 	.word	0x00000000
        /*0050*/ 	.short	0x0001
        /*0052*/ 	.short	0x0004
        /*0054*/ 	.byte	0x00, 0xf0, 0x11, 0x00


	//----- nvinfo : EIATTR_KPARAM_INFO
	.align		4
.L_159:
        /*0058*/ 	.byte	0x04, 0x17
        /*005a*/ 	.short	(.L_161 - .L_160)
.L_160:
        /*005c*/ 	.word	0x00000000
        /*0060*/ 	.short	0x0000
        /*0062*/ 	.short	0x0000
        /*0064*/ 	.byte	0x00, 0xf0, 0x11, 0x00


	//----- nvinfo : EIATTR_SPARSE_MMA_MASK
	.align		4
.L_161:
        /*0068*/ 	.byte	0x03, 0x50
        /*006a*/ 	.short	0x0000


	//----- nvinfo : EIATTR_MAXREG_COUNT
	.align		4
        /*006c*/ 	.byte	0x03, 0x1b
        /*006e*/ 	.short	0x00ff


	//----- nvinfo : EIATTR_MERCURY_ISA_VERSION
	.align		4
        /*0070*/ 	.byte	0x03, 0x5f
        /*0072*/ 	.short	0x0101


	//----- nvinfo : EIATTR_VRC_CTA_INIT_COUNT
	.align		4
        /*0074*/ 	.byte	0x02, 0x4a
	.zero		1
	.zero		1


	//----- nvinfo : EIATTR_EXIT_INSTR_OFFSETS
	.align		4
        /*0078*/ 	.byte	0x04, 0x1c
        /*007a*/ 	.short	(.L_163 - .L_162)


	//   ....[0]....
.L_162:
        /*007c*/ 	.word	0x00000010


	//----- nvinfo : EIATTR_CBANK_PARAM_SIZE
	.align		4
.L_163:
        /*0080*/ 	.byte	0x03, 0x19
        /*0082*/ 	.short	0x0028


	//----- nvinfo : EIATTR_PARAM_CBANK
	.align		4
        /*0084*/ 	.byte	0x04, 0x0a
        /*0086*/ 	.short	(.L_165 - .L_164)
	.align		4
.L_164:
        /*0088*/ 	.word	index@(.nv.constant0._ZN4gemm31GEMM_e5m2_e5m2_o16_t128_row_colEiiiPK13__nv_fp8_e5m2S2_P6__half)
        /*008c*/ 	.short	0x0380
        /*008e*/ 	.short	0x0028


	//----- nvinfo : EIATTR_SW_WAR
	.align		4
.L_165:
        /*0090*/ 	.byte	0x04, 0x36
        /*0092*/ 	.short	(.L_167 - .L_166)
.L_166:
        /*0094*/ 	.word	0x00000008
.L_167:


//--------------------- .nv.info._ZN4gemm31GEMM_e4m3_e4m3_o32_t128_row_colEiiiPK13__nv_fp8_e4m3S2_Pf --------------------------
	.section	.nv.info._ZN4gemm31GEMM_e4m3_e4m3_o32_t128_row_colEiiiPK13__nv_fp8_e4m3S2_Pf,"",@"SHT_CUDA_INFO"
	.sectionflags	@""
	.align	4


	//----- nvinfo : EIATTR_CUDA_API_VERSION
	.align		4
        /*0000*/ 	.byte	0x04, 0x37
        /*0002*/ 	.short	(.L_169 - .L_168)
.L_168:
        /*0004*/ 	.word	0x00000082


	//----- nvinfo : EIATTR_KPARAM_INFO
	.align		4
.L_169:
        /*0008*/ 	.byte	0x04, 0x17
        /*000a*/ 	.short	(.L_171 - .L_170)
.L_170:
        /*000c*/ 	.word	0x00000000
        /*0010*/ 	.short	0x0005
        /*0012*/ 	.short	0x0020
        /*0014*/ 	.byte	0x00, 0xf5, 0x21, 0x00


	//----- nvinfo : EIATTR_KPARAM_INFO
	.align		4
.L_171:
        /*0018*/ 	.byte	0x04, 0x17
        /*001a*/ 	.short	(.L_173 - .L_172)
.L_172:
        /*001c*/ 	.word	0x00000000
        /*0020*/ 	.short	0x0004
        /*0022*/ 	.short	0x0018
        /*0024*/ 	.byte	0x00, 0xf5, 0x21, 0x00


	//----- nvinfo : EIATTR_KPARAM_INFO
	.align		4
.L_173:
        /*0028*/ 	.byte	0x04, 0x17
        /*002a*/ 	.short	(.L_175 - .L_174)
.L_174:
        /*002c*/ 	.word	0x00000000
        /*0030*/ 	.short	0x0003
        /*0032*/ 	.short	0x0010
        /*0034*/ 	.byte	0x00, 0xf5, 0x21, 0x00


	//----- nvinfo : EIATTR_KPARAM_INFO
	.align		4
.L_175:
        /*0038*/ 	.byte	0x04, 0x17
        /*003a*/ 	.short	(.L_177 - .L_176)
.L_176:
        /*003c*/ 	.word	0x00000000
        /*0040*/ 	.short	0x0002
        /*0042*/ 	.short	0x0008
        /*0044*/ 	.byte	0x00, 0xf0, 0x11, 0x00


	//----- nvinfo : EIATTR_KPARAM_INFO
	.align		4
.L_177:
        /*0048*/ 	.byte	0x04, 0x17
        /*004a*/ 	.short	(.L_179 - .L_178)
.L_178:
        /*004c*/ 	.word	0x00000000
        /*0050*/ 	.short	0x0001
        /*0052*/ 	.short	0x0004
        /*0054*/ 	.byte	0x00, 0xf0, 0x11, 0x00


	//----- nvinfo : EIATTR_KPARAM_INFO
	.align		4
.L_179:
        /*0058*/ 	.byte	0x04, 0x17
        /*005a*/ 	.short	(.L_181 - .L_180)
.L_180:
        /*005c*/ 	.word	0x00000000
        /*0060*/ 	.short	0x0000
        /*0062*/ 	.short	0x0000
        /*0064*/ 	.byte	0x00, 0xf0, 0x11, 0x00


	//----- nvinfo : EIATTR_SPARSE_MMA_MASK
	.align		4
.L_181:
        /*0068*/ 	.byte	0x03, 0x50
        /*006a*/ 	.short	0x0000


	//----- nvinfo : EIATTR_MAXREG_COUNT
	.align		4
        /*006c*/ 	.byte	0x03, 0x1b
        /*006e*/ 	.short	0x00ff


	//----- nvinfo : EIATTR_NUM_BARRIERS
	.align		4
        /*0070*/ 	.byte	0x02, 0x4c
        /*0072*/ 	.byte	0x01
	.zero		1


	//----- nvinfo : EIATTR_MERCURY_ISA_VERSION
	.align		4
        /*0074*/ 	.byte	0x03, 0x5f
        /*0076*/ 	.short	0x0101


	//----- nvinfo : EIATTR_VRC_CTA_INIT_COUNT
	.align		4
        /*0078*/ 	.byte	0x02, 0x4a
	.zero		1
	.zero		1


	//----- nvinfo : EIATTR_EXIT_INSTR_OFFSETS
	.align		4
        /*007c*/ 	.byte	0x04, 0x1c
        /*007e*/ 	.short	(.L_183 - .L_182)


	//   ....[0]....
.L_182:
        /*0080*/ 	.word	0x000000d0


	//   ....[1]....
        /*0084*/ 	.word	0x00000540


	//----- nvinfo : EIATTR_CBANK_PARAM_SIZE
	.align		4
.L_183:
        /*0088*/ 	.byte	0x03, 0x19
        /*008a*/ 	.short	0x0028


	//----- nvinfo : EIATTR_PARAM_CBANK
	.align		4
        /*008c*/ 	.byte	0x04, 0x0a
        /*008e*/ 	.short	(.L_185 - .L_184)
	.align		4
.L_184:
        /*0090*/ 	.word	index@(.nv.constant0._ZN4gemm31GEMM_e4m3_e4m3_o32_t128_row_colEiiiPK13__nv_fp8_e4m3S2_Pf)
        /*0094*/ 	.short	0x0380
        /*0096*/ 	.short	0x0028


	//----- nvinfo : EIATTR_SW_WAR
	.align		4
.L_185:
        /*0098*/ 	.byte	0x04, 0x36
        /*009a*/ 	.short	(.L_187 - .L_186)
.L_186:
        /*009c*/ 	.word	0x00000008
.L_187:


//--------------------- .nv.info._ZN4gemm31GEMM_e4m3_e4m3_o16_t128_row_colEiiiPK13__nv_fp8_e4m3S2_P6__half --------------------------
	.section	.nv.info._ZN4gemm31GEMM_e4m3_e4m3_o16_t128_row_colEiiiPK13__nv_fp8_e4m3S2_P6__half,"",@"SHT_CUDA_INFO"
	.sectionflags	@""
	.align	4


	//----- nvinfo : EIATTR_CUDA_API_VERSION
	.align		4
        /*0000*/ 	.byte	0x04, 0x37
        /*0002*/ 	.short	(.L_189 - .L_188)
.L_188:
        /*0004*/ 	.word	0x00000082


	//----- nvinfo : EIATTR_KPARAM_INFO
	.align		4
.L_189:
        /*0008*/ 	.byte	0x04, 0x17
        /*000a*/ 	.short	(.L_191 - .L_190)
.L_190:
        /*000c*/ 	.word	0x00000000
        /*0010*/ 	.short	0x0005
        /*0012*/ 	.short	0x0020
        /*0014*/ 	.byte	0x00, 0xf5, 0x21, 0x00


	//----- nvinfo : EIATTR_KPARAM_INFO
	.align		4
.L_191:
        /*0018*/ 	.byte	0x04, 0x17
        /*001a*/ 	.short	(.L_193 - .L_192)
.L_192:
        /*001c*/ 	.word	0x00000000
        /*0020*/ 	.short	0x0004
        /*0022*/ 	.short	0x0018
        /*0024*/ 	.byte	0x00, 0xf5, 0x21, 0x00


	//----- nvinfo : EIATTR_KPARAM_INFO
	.align		4
.L_193:
        /*0028*/ 	.byte	0x04, 0x17
        /*002a*/ 	.short	(.L_195 - .L_194)
.L_194:
        /*002c*/ 	.word	0x00000000
        /*0030*/ 	.short	0x0003
        /*0032*/ 	.short	0x0010
        /*0034*/ 	.byte	0x00, 0xf5, 0x21, 0x00


	//----- nvinfo : EIATTR_KPARAM_INFO
	.align		4
.L_195:
        /*0038*/ 	.byte	0x04, 0x17
        /*003a*/ 	.short	(.L_197 - .L_196)
.L_196:
        /*003c*/ 	.word	0x00000000
        /*0040*/ 	.short	0x0002
        /*0042*/ 	.short	0x0008
        /*0044*/ 	.byte	0x00, 0xf0, 0x11, 0x00


	//----- nvinfo : EIATTR_KPARAM_INFO
	.align		4
.L_197:
        /*0048*/ 	.byte	0x04, 0x17
        /*004a*/ 	.short	(.L_199 - .L_198)
.L_198:
        /*004c*/ 	.word	0x00000000
        /*0050*/ 	.short	0x0001
        /*0052*/ 	.short	0x0004
        /*0054*/ 	.byte	0x00, 0xf0, 0x11, 0x00


	//----- nvinfo : EIATTR_KPARAM_INFO
	.align		4
.L_199:
        /*0058*/ 	.byte	0x04, 0x17
        /*005a*/ 	.short	(.L_201 - .L_200)
.L_200:
        /*005c*/ 	.word	0x00000000
        /*0060*/ 	.short	0x0000
        /*0062*/ 	.short	0x0000
        /*0064*/ 	.byte	0x00, 0xf0, 0x11, 0x00


	//----- nvinfo : EIATTR_SPARSE_MMA_MASK
	.align		4
.L_201:
        /*0068*/ 	.byte	0x03, 0x50
        /*006a*/ 	.short	0x0000


	//----- nvinfo : EIATTR_MAXREG_COUNT
	.align		4
        /*006c*/ 	.byte	0x03, 0x1b
        /*006e*/ 	.short	0x00ff


	//----- nvinfo : EIATTR_NUM_BARRIERS
	.align		4
        /*0070*/ 	.byte	0x02, 0x4c
        /*0072*/ 	.byte	0x01
	.zero		1


	//----- nvinfo : EIATTR_MERCURY_ISA_VERSION
	.align		4
        /*0074*/ 	.byte	0x03, 0x5f
        /*0076*/ 	.short	0x0101


	//----- nvinfo : EIATTR_VRC_CTA_INIT_COUNT
	.align		4
        /*0078*/ 	.byte	0x02, 0x4a
	.zero		1
	.zero		1


	//----- nvinfo : EIATTR_EXIT_INSTR_OFFSETS
	.align		4
        /*007c*/ 	.byte	0x04, 0x1c
        /*007e*/ 	.short	(.L_203 - .L_202)


	//   ....[0]....
.L_202:
        /*0080*/ 	.word	0x000000d0


	//   ....[1]....
        /*0084*/ 	.word	0x00000530


	//----- nvinfo : EIATTR_CBANK_PARAM_SIZE
	.align		4
.L_203:
        /*0088*/ 	.byte	0x03, 0x19
        /*008a*/ 	.short	0x0028


	//----- nvinfo : EIATTR_PARAM_CBANK
	.align		4
        /*008c*/ 	.byte	0x04, 0x0a
        /*008e*/ 	.short	(.L_205 - .L_204)
	.align		4
.L_204:
        /*0090*/ 	.word	index@(.nv.constant0._ZN4gemm31GEMM_e4m3_e4m3_o16_t128_row_colEiiiPK13__nv_fp8_e4m3S2_P6__half)
        /*0094*/ 	.short	0x0380
        /*0096*/ 	.short	0x0028


	//----- nvinfo : EIATTR_SW_WAR
	.align		4
.L_205:
        /*0098*/ 	.byte	0x04, 0x36
        /*009a*/ 	.short	(.L_207 - .L_206)
.L_206:
        /*009c*/ 	.word	0x00000008
.L_207:


//--------------------- .nv.callgraph             --------------------------
	.section	.nv.callgraph,"",@"SHT_CUDA_CALLGRAPH"
	.align	4
	.sectionentsize	8
	.align		4
        /*0000*/ 	.word	0x00000000
	.align		4
        /*0004*/ 	.word	0xffffffff
	.align		4
        /*0008*/ 	.word	0x00000000
	.align		4
        /*000c*/ 	.word	0xfffffffe
	.align		4
        /*0010*/ 	.word	0x00000000
	.align		4
        /*0014*/ 	.word	0xfffffffd
	.align		4
        /*0018*/ 	.word	0x00000000
	.align		4
        /*001c*/ 	.word	0xfffffffc


//--------------------- .text._ZN4gemm31GEMM_e5m2_e4m3_o32_t128_row_colEiiiPK13__nv_fp8_e5m2PK13__nv_fp8_e4m3Pf --------------------------
	.section	.text._ZN4gemm31GEMM_e5m2_e4m3_o32_t128_row_colEiiiPK13__nv_fp8_e5m2PK13__nv_fp8_e4m3Pf,"ax",@progbits
	.align	128
        .global         _ZN4gemm31GEMM_e5m2_e4m3_o32_t128_row_colEiiiPK13__nv_fp8_e5m2PK13__nv_fp8_e4m3Pf
        .type           _ZN4gemm31GEMM_e5m2_e4m3_o32_t128_row_colEiiiPK13__nv_fp8_e5m2PK13__nv_fp8_e4m3Pf,@function
        .size           _ZN4gemm31GEMM_e5m2_e4m3_o32_t128_row_colEiiiPK13__nv_fp8_e5m2PK13__nv_fp8_e4m3Pf,(.L_x_8 - _ZN4gemm31GEMM_e5m2_e4m3_o32_t128_row_colEiiiPK13__nv_fp8_e5m2PK13__nv_fp8_e4m3Pf)
        .other          _ZN4gemm31GEMM_e5m2_e4m3_o32_t128_row_colEiiiPK13__nv_fp8_e5m2PK13__nv_fp8_e4m3Pf,@"STO_CUDA_ENTRY STV_DEFAULT"
_ZN4gemm31GEMM_e5m2_e4m3_o32_t128_row_colEiiiPK13__nv_fp8_e5m2PK13__nv_fp8_e4m3Pf:
.text._ZN4gemm31GEMM_e5m2_e4m3_o32_t128_row_colEiiiPK13__nv_fp8_e5m2PK13__nv_fp8_e4m3Pf:
[----:B------:R-:W-:Y:S01]  /*0000*/  LDC R1, c[0x0][0x37c] ;  /* 0x0000df00ff017b82 */ /* 0x000fe20000000800 */
[----:B------:R-:W-:Y:S05]  /*0010*/  EXIT ;  /* 0x000000000000794d */ /* 0x000fea0003800000 */
.L_x_0:
[----:B------:R-:W-:-:S00]  /*0020*/  BRA `(.L_x_0) ;  /* 0xfffffffc00fc7947 */ /* 0x000fc0000383ffff */
[----:B------:R-:W-:-:S00]  /*0030*/  NOP ;  /* 0x0000000000007918 */ /* 0x000fc00000000000 */
        /* <DEDUP_REMOVED lines=12> */
.L_x_8:


//--------------------- .text._ZN4gemm31GEMM_e5m2_e4m3_o16_t128_row_colEiiiPK13__nv_fp8_e5m2PK13__nv_fp8_e4m3P6__half --------------------------
	.section	.text._ZN4gemm31GEMM_e5m2_e4m3_o16_t128_row_colEiiiPK13__nv_fp8_e5m2PK13__nv_fp8_e4m3P6__half,"ax",@progbits
	.align	128
        .global         _ZN4gemm31GEMM_e5m2_e4m3_o16_t128_row_colEiiiPK13__nv_fp8_e5m2PK13__nv_fp8_e4m3P6__half
        .type           _ZN4gemm31GEMM_e5m2_e4m3_o16_t128_row_colEiiiPK13__nv_fp8_e5m2PK13__nv_fp8_e4m3P6__half,@function
        .size           _ZN4gemm31GEMM_e5m2_e4m3_o16_t128_row_colEiiiPK13__nv_fp8_e5m2PK13__nv_fp8_e4m3P6__half,(.L_x_9 - _ZN4gemm31GEMM_e5m2_e4m3_o16_t128_row_colEiiiPK13__nv_fp8_e5m2PK13__nv_fp8_e4m3P6__half)
        .other          _ZN4gemm31GEMM_e5m2_e4m3_o16_t128_row_colEiiiPK13__nv_fp8_e5m2PK13__nv_fp8_e4m3P6__half,@"STO_CUDA_ENTRY STV_DEFAULT"
_ZN4gemm31GEMM_e5m2_e4m3_o16_t128_row_colEiiiPK13__nv_fp8_e5m2PK13__nv_fp8_e4m3P6__half:
.text._ZN4gemm31GEMM_e5m2_e4m3_o16_t128_row_colEiiiPK13__nv_fp8_e5m2PK13__nv_fp8_e4m3P6__half:
[----:B------:R-:W-:Y:S01]  /*0000*/  LDC R1, c[0x0][0x37c] ;  /* 0x0000df00ff017b82 */ /* 0x000fe20000000800 */
[----:B------:R-:W-:Y:S05]  /*0010*/  EXIT ;  /* 0x000000000000794d */ /* 0x000fea0003800000 */
.L_x_1:
        /* <DEDUP_REMOVED lines=14> */
.L_x_9:


//--------------------- .text._ZN4gemm31GEMM_e4m3_e5m2_o32_t128_row_colEiiiPK13__nv_fp8_e4m3PK13__nv_fp8_e5m2Pf --------------------------
	.section	.text._ZN4gemm31GEMM_e4m3_e5m2_o32_t128_row_colEiiiPK13__nv_fp8_e4m3PK13__nv_fp8_e5m2Pf,"ax",@progbits
	.align	128
        .global         _ZN4gemm31GEMM_e4m3_e5m2_o32_t128_row_colEiiiPK13__nv_fp8_e4m3PK13__nv_fp8_e5m2Pf
        .type           _ZN4gemm31GEMM_e4m3_e5m2_o32_t128_row_colEiiiPK13__nv_fp8_e4m3PK13__nv_fp8_e5m2Pf,@function
        .size           _ZN4gemm31GEMM_e4m3_e5m2_o32_t128_row_colEiiiPK13__nv_fp8_e4m3PK13__nv_fp8_e5m2Pf,(.L_x_10 - _ZN4gemm31GEMM_e4m3_e5m2_o32_t128_row_colEiiiPK13__nv_fp8_e4m3PK13__nv_fp8_e5m2Pf)
        .other          _ZN4gemm31GEMM_e4m3_e5m2_o32_t128_row_colEiiiPK13__nv_fp8_e4m3PK13__nv_fp8_e5m2Pf,@"STO_CUDA_ENTRY STV_DEFAULT"
_ZN4gemm31GEMM_e4m3_e5m2_o32_t128_row_colEiiiPK13__nv_fp8_e4m3PK13__nv_fp8_e5m2Pf:
.text._ZN4gemm31GEMM_e4m3_e5m2_o32_t128_row_colEiiiPK13__nv_fp8_e4m3PK13__nv_fp8_e5m2Pf:
[----:B------:R-:W-:Y:S01]  /*0000*/  LDC R1, c[0x0][0x37c] ;  /* 0x0000df00ff017b82 */ /* 0x000fe20000000800 */
[----:B------:R-:W-:Y:S05]  /*0010*/  EXIT ;  /* 0x000000000000794d */ /* 0x000fea0003800000 */
.L_x_2:
        /* <DEDUP_REMOVED lines=14> */
.L_x_10:


//--------------------- .text._ZN4gemm31GEMM_e4m3_e5m2_o16_t128_row_colEiiiPK13__nv_fp8_e4m3PK13__nv_fp8_e5m2P6__half --------------------------
	.section	.text._ZN4gemm31GEMM_e4m3_e5m2_o16_t128_row_colEiiiPK13__nv_fp8_e4m3PK13__nv_fp8_e5m2P6__half,"ax",@progbits
	.align	128
        .global         _ZN4gemm31GEMM_e4m3_e5m2_o16_t128_row_colEiiiPK13__nv_fp8_e4m3PK13__nv_fp8_e5m2P6__half
        .type           _ZN4gemm31GEMM_e4m3_e5m2_o16_t128_row_colEiiiPK13__nv_fp8_e4m3PK13__nv_fp8_e5m2P6__half,@function
        .size           _ZN4gemm31GEMM_e4m3_e5m2_o16_t128_row_colEiiiPK13__nv_fp8_e4m3PK13__nv_fp8_e5m2P6__half,(.L_x_11 - _ZN4gemm31GEMM_e4m3_e5m2_o16_t128_row_colEiiiPK13__nv_fp8_e4m3PK13__nv_fp8_e5m2P6__half)
        .other          _ZN4gemm31GEMM_e4m3_e5m2_o16_t128_row_colEiiiPK13__nv_fp8_e4m3PK13__nv_fp8_e5m2P6__half,@"STO_CUDA_ENTRY STV_DEFAULT"
_ZN4gemm31GEMM_e4m3_e5m2_o16_t128_row_colEiiiPK13__nv_fp8_e4m3PK13__nv_fp8_e5m2P6__half:
.text._ZN4gemm31GEMM_e4m3_e5m2_o16_t128_row_colEiiiPK13__nv_fp8_e4m3PK13__nv_fp8_e5m2P6__half:
[----:B------:R-:W-:Y:S01]  /*0000*/  LDC R1, c[0x0][0x37c] ;  /* 0x0000df00ff017b82 */ /* 0x000fe20000000800 */
[----:B------:R-:W-:Y:S05]  /*0010*/  EXIT ;  /* 0x000000000000794d */ /* 0x000fea0003800000 */
.L_x_3:
        /* <DEDUP_REMOVED lines=14> */
.L_x_11:


//--------------------- .text._ZN4gemm31GEMM_e5m2_e5m2_o32_t128_row_colEiiiPK13__nv_fp8_e5m2S2_Pf --------------------------
	.section	.text._ZN4gemm31GEMM_e5m2_e5m2_o32_t128_row_colEiiiPK13__nv_fp8_e5m2S2_Pf,"ax",@progbits
	.align	128
        .global         _ZN4gemm31GEMM_e5m2_e5m2_o32_t128_row_colEiiiPK13__nv_fp8_e5m2S2_Pf
        .type           _ZN4gemm31GEMM_e5m2_e5m2_o32_t128_row_colEiiiPK13__nv_fp8_e5m2S2_Pf,@function
        .size           _ZN4gemm31GEMM_e5m2_e5m2_o32_t128_row_colEiiiPK13__nv_fp8_e5m2S2_Pf,(.L_x_12 - _ZN4gemm31GEMM_e5m2_e5m2_o32_t128_row_colEiiiPK13__nv_fp8_e5m2S2_Pf)
        .other          _ZN4gemm31GEMM_e5m2_e5m2_o32_t128_row_colEiiiPK13__nv_fp8_e5m2S2_Pf,@"STO_CUDA_ENTRY STV_DEFAULT"
_ZN4gemm31GEMM_e5m2_e5m2_o32_t128_row_colEiiiPK13__nv_fp8_e5m2S2_Pf:
.text._ZN4gemm31GEMM_e5m2_e5m2_o32_t128_row_colEiiiPK13__nv_fp8_e5m2S2_Pf:
[----:B------:R-:W-:Y:S01]  /*0000*/  LDC R1, c[0x0][0x37c] ;  /* 0x0000df00ff017b82 */ /* 0x000fe20000000800 */
[----:B------:R-:W-:Y:S05]  /*0010*/  EXIT ;  /* 0x000000000000794d */ /* 0x000fea0003800000 */
.L_x_4:
        /* <DEDUP_REMOVED lines=14> */
.L_x_12:


//--------------------- .text._ZN4gemm31GEMM_e5m2_e5m2_o16_t128_row_colEiiiPK13__nv_fp8_e5m2S2_P6__half --------------------------
	.section	.text._ZN4gemm31GEMM_e5m2_e5m2_o16_t128_row_colEiiiPK13__nv_fp8_e5m2S2_P6__half,"ax",@progbits
	.align	128
        .global         _ZN4gemm31GEMM_e5m2_e5m2_o16_t128_row_colEiiiPK13__nv_fp8_e5m2S2_P6__half
        .type           _ZN4gemm31GEMM_e5m2_e5m2_o16_t128_row_colEiiiPK13__nv_fp8_e5m2S2_P6__half,@function
        .size           _ZN4gemm31GEMM_e5m2_e5m2_o16_t128_row_colEiiiPK13__nv_fp8_e5m2S2_P6__half,(.L_x_13 - _ZN4gemm31GEMM_e5m2_e5m2_o16_t128_row_colEiiiPK13__nv_fp8_e5m2S2_P6__half)
        .other          _ZN4gemm31GEMM_e5m2_e5m2_o16_t128_row_colEiiiPK13__nv_fp8_e5m2S2_P6__half,@"STO_CUDA_ENTRY STV_DEFAULT"
_ZN4gemm31GEMM_e5m2_e5m2_o16_t128_row_colEiiiPK13__nv_fp8_e5m2S2_P6__half:
.text._ZN4gemm31GEMM_e5m2_e5m2_o16_t128_row_colEiiiPK13__nv_fp8_e5m2S2_P6__half:
[----:B------:R-:W-:Y:S01]  /*0000*/  LDC R1, c[0x0][0x37c] ;  /* 0x0000df00ff017b82 */ /* 0x000fe20000000800 */
[----:B------:R-:W-:Y:S05]  /*0010*/  EXIT ;  /* 0x000000000000794d */ /* 0x000fea0003800000 */
.L_x_5:
        /* <DEDUP_REMOVED lines=14> */
.L_x_13:


//--------------------- .text._ZN4gemm31GEMM_e4m3_e4m3_o32_t128_row_colEiiiPK13__nv_fp8_e4m3S2_Pf --------------------------
	.section	.text._ZN4gemm31GEMM_e4m3_e4m3_o32_t128_row_colEiiiPK13__nv_fp8_e4m3S2_Pf,"ax",@progbits
	.align	128
        .global         _ZN4gemm31GEMM_e4m3_e4m3_o32_t128_row_colEiiiPK13__nv_fp8_e4m3S2_Pf
        .type           _ZN4gemm31GEMM_e4m3_e4m3_o32_t128_row_colEiiiPK13__nv_fp8_e4m3S2_Pf,@function
        .size           _ZN4gemm31GEMM_e4m3_e4m3_o32_t128_row_colEiiiPK13__nv_fp8_e4m3S2_Pf,(.L_x_14 - _ZN4gemm31GEMM_e4m3_e4m3_o32_t128_row_colEiiiPK13__nv_fp8_e4m3S2_Pf)
        .other          _ZN4gemm31GEMM_e4m3_e4m3_o32_t128_row_colEiiiPK13__nv_fp8_e4m3S2_Pf,@"STO_CUDA_ENTRY STV_DEFAULT"
_ZN4gemm31GEMM_e4m3_e4m3_o32_t128_row_colEiiiPK13__nv_fp8_e4m3S2_Pf:
.text._ZN4gemm31GEMM_e4m3_e4m3_o32_t128_row_colEiiiPK13__nv_fp8_e4m3S2_Pf:
[----:B------:R-:W-:Y:S01]  /*0000*/  LDC R1, c[0x0][0x37c] ;  /* 0x0000df00ff017b82 */ /* 0x000fe20000000800 */
[----:B------:R-:W1:Y:S01]  /*0010*/  LDCU UR7, c[0x0][0x388] ;  /* 0x00007100ff0777ac */ /* 0x000e620008000800 */
[----:B------:R-:W2:Y:S01]  /*0020*/  S2R R7, SR_CTAID.Y ;  /* 0x0000000000077919 */ /* 0x000ea20000002600 */
[----:B------:R-:W3:Y:S01]  /*0030*/  LDCU UR6, c[0x0][0x380] ;  /* 0x00007000ff0677ac */ /* 0x000ee20008000800 */
[----:B------:R-:W4:Y:S01]  /*0040*/  S2R R5, SR_CTAID.X ;  /* 0x0000000000057919 */ /* 0x000f220000002500 */
[----:B-1----:R-:W-:Y:S02]  /*0050*/  USHF.R.S32.HI UR5, URZ, 0x1f, UR7 ;  /* 0x0000001fff057899 */ /* 0x002fe40008011407 */
[----:B---3--:R-:W-:Y:S02]  /*0060*/  USHF.R.S32.HI UR4, URZ, 0x1f, UR6 ;  /* 0x0000001fff047899 */ /* 0x008fe40008011406 */
[----:B------:R-:W-:Y:S02]  /*0070*/  ULEA.HI UR5, UR5, UR7, URZ, 0x7 ;  /* 0x0000000705057291 */ /* 0x000fe4000f8f38ff */
[----:B------:R-:W-:-:S02]  /*0080*/  ULEA.HI UR4, UR4, UR6, URZ, 0x7 ;  /* 0x0000000604047291 */ /* 0x000fc4000f8f38ff */
[----:B------:R-:W-:Y:S02]  /*0090*/  USHF.R.S32.HI UR5, URZ, 0x7, UR5 ;  /* 0x00000007ff057899 */ /* 0x000fe40008011405 */
[----:B------:R-:W-:-:S04]  /*00a0*/  USHF.R.S32.HI UR4, URZ, 0x7, UR4 ;  /* 0x00000007ff047899 */ /* 0x000fc80008011404 */
[----:B--2---:R-:W-:-:S04]  /*00b0*/  ISETP.GE.AND P0, PT, R7, UR5, PT ;  /* 0x0000000507007c0c */ /* 0x004fc8000bf06270 */
[----:B----4-:R-:W-:-:S13]  /*00c0*/  ISETP.GE.OR P0, PT, R5, UR4, P0 ;  /* 0x0000000405007c0c */ /* 0x010fda0008706670 */
[----:B------:R-:W-:Y:S05]  /*00d0*/  @P0 EXIT ;  /* 0x000000000000094d */ /* 0x000fea0003800000 */
[----:B------:R-:W1:Y:S01]  /*00e0*/  S2R R3, SR_TID.X ;  /* 0x0000000000037919 */ /* 0x000e620000002100 */
[----:B------:R-:W2:Y:S01]  /*00f0*/  LDCU UR6, c[0x0][0x384] ;  /* 0x00007080ff0677ac */ /* 0x000ea20008000800 */
[----:B------:R-:W3:Y:S01]  /*0100*/  S2UR UR5, SR_CgaCtaId ;  /* 0x00000000000579c3 */ /* 0x000ee20000008800 */
[----:B------:R-:W4:Y:S01]  /*0110*/  LDCU.64 UR10, c[0x0][0x390] ;  /* 0x00007200ff0a77ac */ /* 0x000f220008000a00 */
[----:B------:R-:W5:Y:S01]  /*0120*/  LDCU.64 UR12, c[0x0][0x398] ;  /* 0x00007300ff0c77ac */ /* 0x000f620008000a00 */
[----:B------:R-:W-:Y:S01]  /*0130*/  UMOV UR4, 0x400 ;  /* 0x0000040000047882 */ /* 0x000fe20000000000 */
[----:B------:R-:W5:Y:S01]  /*0140*/  LDCU.64 UR8, c[0x0][0x358] ;  /* 0x00006b00ff0877ac */ /* 0x000f620008000a00 */
[----:B---3--:R-:W-:Y:S02]  /*0150*/  ULEA UR4, UR5, UR4, 0x18 ;  /* 0x0000000405047291 */ /* 0x008fe4000f8ec0ff */
[----:B--2---:R-:W-:Y:S01]  /*0160*/  USHF.R.S32.HI UR5, URZ, 0x1f, UR6 ;  /* 0x0000001fff057899 */ /* 0x004fe20008011406 */
[C---:B-1----:R-:W-:Y:S01]  /*0170*/  IMAD.SHL.U32 R2, R3.reuse, 0x10, RZ ;  /* 0x0000001003027824 */ /* 0x042fe200078e00ff */
[C---:B------:R-:W-:Y:S01]  /*0180*/  LOP3.LUT R0, R3.reuse, 0x3fc, RZ, 0xc0, !PT ;  /* 0x000003fc03007812 */ /* 0x040fe200078ec0ff */
[----:B------:R-:W-:-:S03]  /*0190*/  IMAD.SHL.U32 R3, R3, 0x40, RZ ;  /* 0x0000004003037824 */ /* 0x000fc600078e00ff */
[----:B------:R-:W-:Y:S01]  /*01a0*/  LOP3.LUT R2, R2, 0x30, RZ, 0xc0, !PT ;  /* 0x0000003002027812 */ /* 0x000fe200078ec0ff */
[--C-:B------:R-:W-:Y:S02]  /*01b0*/  IMAD R5, R5, 0x80, R0.reuse ;  /* 0x0000008005057824 */ /* 0x100fe400078e0200 */
[----:B------:R-:W-:Y:S01]  /*01c0*/  IMAD R7, R7, 0x80, R0 ;  /* 0x0000008007077824 */ /* 0x000fe200078e0200 */
[----:B------:R-:W-:Y:S01]  /*01d0*/  LOP3.LUT R0, R2, 0xff00, R3, 0xf8, !PT ;  /* 0x0000ff0002007812 */ /* 0x000fe200078ef803 */
[--C-:B------:R-:W-:Y:S02]  /*01e0*/  IMAD R5, R5, UR6, R2.reuse ;  /* 0x0000000605057c24 */ /* 0x100fe4000f8e0202 */
[----:B------:R-:W-:Y:S02]  /*01f0*/  IMAD R3, R7, UR6, R2 ;  /* 0x0000000607037c24 */ /* 0x000fe4000f8e0202 */
[----:B------:R-:W-:Y:S01]  /*0200*/  VIADD R21, R0, UR4 ;  /* 0x0000000400157c36 */ /* 0x000fe20008000000 */
[----:B----4-:R-:W-:Y:S01]  /*0210*/  IADD3 R6, P0, PT, R5, UR10, RZ ;  /* 0x0000000a05067c10 */ /* 0x010fe2000ff1e0ff */
[----:B------:R-:W-:Y:S01]  /*0220*/  UIMAD UR4, UR6, 0x3, URZ ;  /* 0x00000003060478a4 */ /* 0x000fe2000f8e02ff */
[----:B-----5:R-:W-:-:S02]  /*0230*/  IADD3 R2, P1, PT, R3, UR12, RZ ;  /* 0x0000000c03027c10 */ /* 0x020fc4000ff3e0ff */
[----:B------:R-:W-:Y:S02]  /*0240*/  LEA.HI.X.SX32 R7, R5, UR11, 0x1, P0 ;  /* 0x0000000b05077c11 */ /* 0x000fe400080f0eff */
[----:B------:R-:W-:Y:S02]  /*0250*/  IADD3 R4, P0, PT, R6, UR6, RZ ;  /* 0x0000000606047c10 */ /* 0x000fe4000ff1e0ff */
[----:B------:R-:W-:Y:S01]  /*0260*/  LEA.HI.X.SX32 R3, R3, UR13, 0x1, P1 ;  /* 0x0000000d03037c11 */ /* 0x000fe200088f0eff */
[----:B------:R-:W-:Y:S01]  /*0270*/  @!PT LDS RZ, [RZ] ;  /* 0x00000000fffff984 */ /* 0x000fe20000000800 */
[----:B------:R-:W-:Y:S01]  /*0280*/  @!PT LDS RZ, [RZ] ;  /* 0x00000000fffff984 */ /* 0x000fe20000000800 */
[----:B------:R-:W-:Y:S01]  /*0290*/  @!PT LDS RZ, [RZ] ;  /* 0x00000000fffff984 */ /* 0x000fe20000000800 */
[----:B------:R-:W-:Y:S01]  /*02a0*/  LDGSTS.E.128 [R21], desc[UR8][R6.64] ;  /* 0x0000000006157fae */ /* 0x000fe2000b9a1808 */
[----:B------:R-:W-:Y:S02]  /*02b0*/  IADD3 R12, P1, PT, R2, UR6, RZ ;  /* 0x00000006020c7c10 */ /* 0x000fe4000ff3e0ff */
[----:B------:R-:W-:Y:S02]  /*02c0*/  IADD3.X R5, PT, PT, R7, UR5, RZ, P0, !PT ;  /* 0x0000000507057c10 */ /* 0x000fe400087fe4ff */
[----:B------:R-:W-:-:S02]  /*02d0*/  IADD3 R8, P0, PT, R4, UR6, RZ ;  /* 0x0000000604087c10 */ /* 0x000fc4000ff1e0ff */
[----:B------:R-:W-:Y:S01]  /*02e0*/  IADD3.X R13, PT, PT, R3, UR5, RZ, P1, !PT ;  /* 0x00000005030d7c10 */ /* 0x000fe20008ffe4ff */
[----:B------:R-:W-:Y:S01]  /*02f0*/  LDGSTS.E.128 [R21+0x40], desc[UR8][R4.64] ;  /* 0x0004000004157fae */ /* 0x000fe2000b9a1808 */
[----:B------:R-:W-:Y:S02]  /*0300*/  IADD3 R14, P1, PT, R12, UR6, RZ ;  /* 0x000000060c0e7c10 */ /* 0x000fe4000ff3e0ff */
[----:B------:R-:W-:Y:S02]  /*0310*/  IADD3.X R9, PT, PT, R5, UR5, RZ, P0, !PT ;  /* 0x0000000505097c10 */ /* 0x000fe400087fe4ff */
[----:B------:R-:W-:Y:S02]  /*0320*/  IADD3 R10, P0, PT, R8, UR6, RZ ;  /* 0x00000006080a7c10 */ /* 0x000fe4000ff1e0ff */
[----:B------:R-:W-:Y:S01]  /*0330*/  IADD3.X R15, PT, PT, R13, UR5, RZ, P1, !PT ;  /* 0x000000050d0f7c10 */ /* 0x000fe20008ffe4ff */
[----:B------:R1:W-:Y:S01]  /*0340*/  LDGSTS.E.128 [R21+0x80], desc[UR8][R8.64] ;  /* 0x0008000008157fae */ /* 0x0003e2000b9a1808 */
[----:B------:R-:W-:-:S02]  /*0350*/  IADD3 R16, P1, PT, R14, UR6, RZ ;  /* 0x000000060e107c10 */ /* 0x000fc4000ff3e0ff */
[----:B------:R-:W-:Y:S02]  /*0360*/  IADD3.X R11, PT, PT, R9, UR5, RZ, P0, !PT ;  /* 0x00000005090b7c10 */ /* 0x000fe400087fe4ff */
[----:B------:R-:W-:Y:S01]  /*0370*/  IADD3.X R17, PT, PT, R15, UR5, RZ, P1, !PT ;  /* 0x000000050f117c10 */ /* 0x000fe20008ffe4ff */
[----:B------:R-:W-:Y:S02]  /*0380*/  USHF.L.U32 UR5, UR6, 0x1, URZ ;  /* 0x0000000106057899 */ /* 0x000fe400080006ff */
[----:B------:R2:W-:Y:S04]  /*0390*/  LDGSTS.E.128 [R21+0xc0], desc[UR8][R10.64] ;  /* 0x000c00000a157fae */ /* 0x0005e8000b9a1808 */
[----:B------:R-:W-:Y:S01]  /*03a0*/  LDGSTS.E.128 [R21+0x4000], desc[UR8][R2.64] ;  /* 0x0400000002157fae */ /* 0x000fe2000b9a1808 */
[----:B------:R-:W-:-:S02]  /*03b0*/  IADD3 R18, P0, PT, R6, UR5, RZ ;  /* 0x0000000506127c10 */ /* 0x000fc4000ff1e0ff */
[----:B-1----:R-:W-:Y:S01]  /*03c0*/  IADD3 R8, P1, PT, R6, UR4, RZ ;  /* 0x0000000406087c10 */ /* 0x002fe2000ff3e0ff */
[----:B------:R-:W-:Y:S02]  /*03d0*/  LDGSTS.E.128 [R21+0x4040], desc[UR8][R12.64] ;  /* 0x040400000c157fae */ /* 0x000fe4000b9a1808 */
[--C-:B------:R-:W-:Y:S02]  /*03e0*/  IMAD.X R19, RZ, RZ, R7.reuse, P0 ;  /* 0x000000ffff137224 */ /* 0x100fe400000e0607 */
[----:B------:R1:W-:Y:S01]  /*03f0*/  LDGSTS.E.128 [R21+0x4080], desc[UR8][R14.64] ;  /* 0x040800000e157fae */ /* 0x0003e2000b9a1808 */
[----:B--2---:R-:W-:Y:S01]  /*0400*/  IADD3 R10, P2, PT, R2, UR5, RZ ;  /* 0x00000005020a7c10 */ /* 0x004fe2000ff5e0ff */
[----:B------:R-:W-:Y:S02]  /*0410*/  IMAD.X R9, RZ, RZ, R7, P1 ;  /* 0x000000ffff097224 */ /* 0x000fe400008e0607 */
[----:B------:R-:W-:Y:S02]  /*0420*/  LDGSTS.E.128 [R21+0x40c0], desc[UR8][R16.64] ;  /* 0x040c000010157fae */ /* 0x000fe4000b9a1808 */
[----:B------:R-:W-:-:S02]  /*0430*/  IMAD.X R11, RZ, RZ, R3, P2 ;  /* 0x000000ffff0b7224 */ /* 0x000fc400010e0603 */
[----:B------:R-:W0:Y:S01]  /*0440*/  LDGDEPBAR ;  /* 0x00000000000079af */ /* 0x000e220000000000 */
[----:B-1----:R-:W-:-:S05]  /*0450*/  IADD3 R14, P3, PT, R2, UR4, RZ ;  /* 0x00000004020e7c10 */ /* 0x002fca000ff7e0ff */
[----:B------:R-:W-:Y:S01]  /*0460*/  IMAD.X R15, RZ, RZ, R3, P3 ;  /* 0x000000ffff0f7224 */ /* 0x000fe200018e0603 */
[----:B------:R-:W-:-:S04]  /*0470*/  DEPBAR.LE SB0, 0x0 ;  /* 0x000080000000791a */ /* 0x000fc80000000000 */
[----:B------:R-:W-:Y:S06]  /*0480*/  BAR.SYNC.DEFER_BLOCKING 0x0 ;  /* 0x0000000000007b1d */ /* 0x000fec0000010000 */
[----:B------:R-:W-:Y:S01]  /*0490*/  @!PT LDS RZ, [RZ] ;  /* 0x00000000fffff984 */ /* 0x000fe20000000800 */
[----:B------:R-:W-:Y:S01]  /*04a0*/  @!PT LDS RZ, [RZ] ;  /* 0x00000000fffff984 */ /* 0x000fe20000000800 */
[----:B------:R-:W-:Y:S01]  /*04b0*/  @!PT LDS RZ, [RZ] ;  /* 0x00000000fffff984 */ /* 0x000fe20000000800 */
[----:B------:R-:W-:Y:S04]  /*04c0*/  LDGSTS.E.128 [R21+0x2000], desc[UR8][R6.64+0x40] ;  /* 0x0200004006157fae */ /* 0x000fe8000b9a1808 */
[----:B------:R-:W-:Y:S04]  /*04d0*/  LDGSTS.E.128 [R21+0x2040], desc[UR8][R4.64+0x40] ;  /* 0x0204004004157fae */ /* 0x000fe8000b9a1808 */
[----:B------:R-:W-:Y:S04]  /*04e0*/  LDGSTS.E.128 [R21+0x2080], desc[UR8][R18.64+0x40] ;  /* 0x0208004012157fae */ /* 0x000fe8000b9a1808 */
[----:B------:R-:W-:Y:S04]  /*04f0*/  LDGSTS.E.128 [R21+0x20c0], desc[UR8][R8.64+0x40] ;  /* 0x020c004008157fae */ /* 0x000fe8000b9a1808 */
[----:B------:R-:W-:Y:S04]  /*0500*/  LDGSTS.E.128 [R21+0x6000], desc[UR8][R2.64+0x40] ;  /* 0x0600004002157fae */ /* 0x000fe8000b9a1808 */
[----:B------:R-:W-:Y:S04]  /*0510*/  LDGSTS.E.128 [R21+0x6040], desc[UR8][R12.64+0x40] ;  /* 0x060400400c157fae */ /* 0x000fe8000b9a1808 */
[----:B------:R-:W-:Y:S04]  /*0520*/  LDGSTS.E.128 [R21+0x6080], desc[UR8][R10.64+0x40] ;  /* 0x060800400a157fae */ /* 0x000fe8000b9a1808 */
[----:B------:R-:W-:Y:S01]  /*0530*/  LDGSTS.E.128 [R21+0x60c0], desc[UR8][R14.64+0x40] ;  /* 0x060c00400e157fae */ /* 0x000fe2000b9a1808 */
[----:B------:R-:W-:Y:S05]  /*0540*/  EXIT ;  /* 0x000000000000794d */ /* 0x000fea0003800000 */
.L_x_6:
        /* <DEDUP_REMOVED lines=11> */
.L_x_14:


//--------------------- .text._ZN4gemm31GEMM_e4m3_e4m3_o16_t128_row_colEiiiPK13__nv_fp8_e4m3S2_P6__half --------------------------
	.section	.text._ZN4gemm31GEMM_e4m3_e4m3_o16_t128_row_colEiiiPK13__nv_fp8_e4m3S2_P6__half,"ax",@progbits
	.align	128
        .global         _ZN4gemm31GEMM_e4m3_e4m3_o16_t128_row_colEiiiPK13__nv_fp8_e4m3S2_P6__half
        .type           _ZN4gemm31GEMM_e4m3_e4m3_o16_t128_row_colEiiiPK13__nv_fp8_e4m3S2_P6__half,@function
        .size           _ZN4gemm31GEMM_e4m3_e4m3_o16_t128_row_colEiiiPK13__nv_fp8_e4m3S2_P6__half,(.L_x_15 - _ZN4gemm31GEMM_e4m3_e4m3_o16_t128_row_colEiiiPK13__nv_fp8_e4m3S2_P6__half)
        .other          _ZN4gemm31GEMM_e4m3_e4m3_o16_t128_row_colEiiiPK13__nv_fp8_e4m3S2_P6__half,@"STO_CUDA_ENTRY STV_DEFAULT"
_ZN4gemm31GEMM_e4m3_e4m3_o16_t128_row_colEiiiPK13__nv_fp8_e4m3S2_P6__half:
.text._ZN4gemm31GEMM_e4m3_e4m3_o16_t128_row_colEiiiPK13__nv_fp8_e4m3S2_P6__half:
        /* <DEDUP_REMOVED lines=24> */
[----:B------:R-:W-:-:S04]  /*0180*/  LOP3.LUT R0, R0, 0x3fc, RZ, 0xc0, !PT ;  /* 0x000003fc00007812 */ /* 0x000fc800078ec0ff */
[----:B------:R-:W-:Y:S01]  /*0190*/  LOP3.LUT R3, R2, 0x30, RZ, 0xc0, !PT ;  /* 0x0000003002037812 */ /* 0x000fe200078ec0ff */
[--C-:B------:R-:W-:Y:S02]  /*01a0*/  IMAD R2, R5, 0x80, R0.reuse ;  /* 0x0000008005027824 */ /* 0x100fe400078e0200 */
[----:B------:R-:W-:Y:S02]  /*01b0*/  IMAD R4, R7, 0x80, R0 ;  /* 0x0000008007047824 */ /* 0x000fe400078e0200 */
[--C-:B------:R-:W-:Y:S02]  /*01c0*/  IMAD R5, R2, UR6, R3.reuse ;  /* 0x0000000602057c24 */ /* 0x100fe4000f8e0203 */
[--C-:B------:R-:W-:Y:S02]  /*01d0*/  IMAD R0, R0, 0x50, R3.reuse ;  /* 0x0000005000007824 */ /* 0x100fe400078e0203 */
[----:B------:R-:W-:Y:S01]  /*01e0*/  IMAD R3, R4, UR6, R3 ;  /* 0x0000000604037c24 */ /* 0x000fe2000f8e0203 */
[----:B----4-:R-:W-:Y:S01]  /*01f0*/  IADD3 R6, P0, PT, R5, UR10, RZ ;  /* 0x0000000a05067c10 */ /* 0x010fe2000ff1e0ff */
[----:B------:R-:W-:Y:S01]  /*0200*/  VIADD R21, R0, UR4 ;  /* 0x0000000400157c36 */ /* 0x000fe20008000000 */
[----:B------:R-:W-:-:S02]  /*0210*/  UIMAD UR4, UR6, 0x3, URZ ;  /* 0x00000003060478a4 */ /* 0x000fc4000f8e02ff */
[----:B-----5:R-:W-:Y:S02]  /*0220*/  IADD3 R2, P1, PT, R3, UR12, RZ ;  /* 0x0000000c03027c10 */ /* 0x020fe4000ff3e0ff */
        /* <DEDUP_REMOVED lines=8> */
[----:B------:R-:W-:-:S02]  /*02b0*/  IADD3.X R5, PT, PT, R7, UR5, RZ, P0, !PT ;  /* 0x0000000507057c10 */ /* 0x000fc400087fe4ff */
[----:B------:R-:W-:Y:S02]  /*02c0*/  IADD3 R8, P0, PT, R4, UR6, RZ ;  /* 0x0000000604087c10 */ /* 0x000fe4000ff1e0ff */
        /* <DEDUP_REMOVED lines=39> */
.L_x_7:
        /* <DEDUP_REMOVED lines=12> */
.L_x_15:


//--------------------- .nv.shared.reserved.0     --------------------------
	.section	.nv.shared.reserved.0,"aw",@nobits
	.weak		__nv_reservedSMEM_offset_0_alias
	.size		__nv_reservedSMEM_offset_0_alias, 0, 64
	.other		__nv_reservedSMEM_offset_0_alias,@"STO_CUDA_RESERVED_SHARED STV_DEFAULT"
__nv_reservedSMEM_offset_0_alias:
	.zero		0
	.zero		64


//--------------------- .nv.shared._ZN4gemm31GEMM_e4m3_e4m3_o32_t128_row_colEiiiPK13__nv_fp8_e4m3S2_Pf --------------------------
	.section	.nv.shared._ZN4gemm31GEMM_e4m3_e4m3_o32_t128_row_colEiiiPK13__nv_fp8_e4m3S2_Pf,"aw",@nobits
	.sectionflags	@""
	.align	16
.nv.shared._ZN4gemm31GEMM_e4m3_e4m3_o32_t128_row_colEiiiPK13__nv_fp8_e4m3S2_Pf:
	.zero		33792


//--------------------- .nv.shared._ZN4gemm31GEMM_e4m3_e4m3_o16_t128_row_colEiiiPK13__nv_fp8_e4m3S2_P6__half --------------------------
	.section	.nv.shared._ZN4gemm31GEMM_e4m3_e4m3_o16_t128_row_colEiiiPK13__nv_fp8_e4m3S2_P6__half,"aw",@nobits
	.sectionflags	@""
	.align	16
.nv.shared._ZN4gemm31GEMM_e4m3_e4m3_o16_t128_row_colEiiiPK13__nv_fp8_e4m3S2_P6__half:
	.zero		41984


//--------------------- .nv.constant0._ZN4gemm31GEMM_e5m2_e4m3_o32_t128_row_colEiiiPK13__nv_fp8_e5m2PK13__nv_fp8_e4m3Pf --------------------------
	.section	.nv.constant0._ZN4gemm31GEMM_e5m2_e4m3_o32_t128_row_colEiiiPK13__nv_fp8_e5m2PK13__nv_fp8_e4m3Pf,"a",@progbits
	.sectionflags	@""
	.align	4
.nv.constant0._ZN4gemm31GEMM_e5m2_e4m3_o32_t128_row_colEiiiPK13__nv_fp8_e5m2PK13__nv_fp8_e4m3Pf:
	.zero		936


//--------------------- .nv.constant0._ZN4gemm31GEMM_e5m2_e4m3_o16_t128_row_colEiiiPK13__nv_fp8_e5m2PK13__nv_fp8_e4m3P6__half --------------------------
	.section	.nv.constant0._ZN4gemm31GEMM_e5m2_e4m3_o16_t128_row_colEiiiPK13__nv_fp8_e5m2PK13__nv_fp8_e4m3P6__half,"a",@progbits
	.sectionflags	@""
	.align	4
.nv.constant0._ZN4gemm31GEMM_e5m2_e4m3_o16_t128_row_colEiiiPK13__nv_fp8_e5m2PK13__nv_fp8_e4m3P6__half:
	.zero		936


//--------------------- .nv.constant0._ZN4gemm31GEMM_e4m3_e5m2_o32_t128_row_colEiiiPK13__nv_fp8_e4m3PK13__nv_fp8_e5m2Pf --------------------------
	.section	.nv.constant0._ZN4gemm31GEMM_e4m3_e5m2_o32_t128_row_colEiiiPK13__nv_fp8_e4m3PK13__nv_fp8_e5m2Pf,"a",@progbits
	.sectionflags	@""
	.align	4
.nv.constant0._ZN4gemm31GEMM_e4m3_e5m2_o32_t128_row_colEiiiPK13__nv_fp8_e4m3PK13__nv_fp8_e5m2Pf:
	.zero		936


//--------------------- .nv.constant0._ZN4gemm31GEMM_e4m3_e5m2_o16_t128_row_colEiiiPK13__nv_fp8_e4m3PK13__nv_fp8_e5m2P6__half --------------------------
	.section	.nv.constant0._ZN4gemm31GEMM_e4m3_e5m2_o16_t128_row_colEiiiPK13__nv_fp8_e4m3PK13__nv_fp8_e5m2P6__half,"a",@progbits
	.sectionflags	@""
	.align	4
.nv.constant0._ZN4gemm31GEMM_e4m3_e5m2_o16_t128_row_colEiiiPK13__nv_fp8_e4m3PK13__nv_fp8_e5m2P6__half:
	.zero		936


//--------------------- .nv.constant0._ZN4gemm31GEMM_e5m2_e5m2_o32_t128_row_colEiiiPK13__nv_fp8_e5m2S2_Pf --------------------------
	.section	.nv.constant0._ZN4gemm31GEMM_e5m2_e5m2_o32_t128_row_colEiiiPK13__nv_fp8_e5m2S2_Pf,"a",@progbits
	.sectionflags	@""
	.align	4
.nv.constant0._ZN4gemm31GEMM_e5m2_e5m2_o32_t128_row_colEiiiPK13__nv_fp8_e5m2S2_Pf:
	.zero		936


//--------------------- .nv.constant0._ZN4gemm31GEMM_e5m2_e5m2_o16_t128_row_colEiiiPK13__nv_fp8_e5m2S2_P6__half --------------------------
	.section	.nv.constant0._ZN4gemm31GEMM_e5m2_e5m2_o16_t128_row_colEiiiPK13__nv_fp8_e5m2S2_P6__half,"a",@progbits
	.sectionflags	@""
	.align	4
.nv.constant0._ZN4gemm31GEMM_e5m2_e5m2_o16_t128_row_colEiiiPK13__nv_fp8_e5m2S2_P6__half:
	.zero		936


//--------------------- .nv.constant0._ZN4gemm31GEMM_e4m3_e4m3_o32_t128_row_colEiiiPK13__nv_fp8_e4m3S2_Pf --------------------------
	.section	.nv.constant0._ZN4gemm31GEMM_e4m3_e4m3_o32_t128_row_colEiiiPK13__nv_fp8_e4m3S2_Pf,"a",@progbits
	.sectionflags	@""
	.align	4
.nv.constant0._ZN4gemm31GEMM_e4m3_e4m3_o32_t128_row_colEiiiPK13__nv_fp8_e4m3S2_Pf:
	.zero		936


//--------------------- .nv.constant0._ZN4gemm31GEMM_e4m3_e4m3_o16_t128_row_colEiiiPK13__nv_fp8_e4m3S2_P6__half --------------------------
	.section	.nv.constant0._ZN4gemm31GEMM_e4m3_e4m3_o16_t128_row_colEiiiPK13__nv_fp8_e4m3S2_P6__half,"a",@progbits
	.sectionflags	@""
	.align	4
.nv.constant0._ZN4gemm31GEMM_e4m3_e4m3_o16_t128_row_colEiiiPK13__nv_fp8_e4m3S2_P6__half:
	.zero		936


//--------------------- SYMBOLS --------------------------

	.type		.nv.reservedSmem.offset0,@object
	.size		.nv.reservedSmem.offset0,0x4
	.type		.nv.reservedSmem.cap,@object
	.size		.nv.reservedSmem.cap,0x4
